







.version 6.4
.target sm_30
.address_size 64









.visible .entry _Z4copyPfS_ii(
.param .u64 _Z4copyPfS_ii_param_0,
.param .u64 _Z4copyPfS_ii_param_1,
.param .u32 _Z4copyPfS_ii_param_2,
.param .u32 _Z4copyPfS_ii_param_3
)
{
.reg .f32 %f<2>;
.reg .b32 %r<11>;
.reg .b64 %rd<8>;


ld.param.u64 %rd1, [_Z4copyPfS_ii_param_0];
ld.param.u64 %rd2, [_Z4copyPfS_ii_param_1];
ld.param.u32 %r1, [_Z4copyPfS_ii_param_2];
mov.u32 %r2, %ctaid.x;
shl.b32 %r3, %r2, 4;
mov.u32 %r4, %tid.x;
mov.u32 %r5, %ctaid.y;
shl.b32 %r6, %r5, 4;
mov.u32 %r7, %tid.y;
add.s32 %r8, %r6, %r7;
add.s32 %r9, %r3, %r4;
cvta.to.global.u64 %rd3, %rd2;
cvta.to.global.u64 %rd4, %rd1;
mad.lo.s32 %r10, %r8, %r1, %r9;
mul.wide.s32 %rd5, %r10, 4;
add.s64 %rd6, %rd3, %rd5;
ld.global.f32 %f1, [%rd6];
add.s64 %rd7, %rd4, %rd5;
st.global.f32 [%rd7], %f1;
ret;
}


.visible .entry _Z13copySharedMemPfS_ii(
.param .u64 _Z13copySharedMemPfS_ii_param_0,
.param .u64 _Z13copySharedMemPfS_ii_param_1,
.param .u32 _Z13copySharedMemPfS_ii_param_2,
.param .u32 _Z13copySharedMemPfS_ii_param_3
)
{
.reg .pred %p<7>;
.reg .f32 %f<3>;
.reg .b32 %r<17>;
.reg .b64 %rd<9>;

	.shared .align 4 .b8 _ZZ13copySharedMemPfS_iiE4tile[1024];

ld.param.u64 %rd4, [_Z13copySharedMemPfS_ii_param_0];
ld.param.u64 %rd5, [_Z13copySharedMemPfS_ii_param_1];
ld.param.u32 %r5, [_Z13copySharedMemPfS_ii_param_2];
ld.param.u32 %r6, [_Z13copySharedMemPfS_ii_param_3];
cvta.to.global.u64 %rd6, %rd5;
mov.u32 %r7, %ctaid.x;
shl.b32 %r8, %r7, 4;
mov.u32 %r9, %tid.x;
add.s32 %r1, %r8, %r9;
mov.u32 %r10, %ctaid.y;
shl.b32 %r11, %r10, 4;
mov.u32 %r12, %tid.y;
add.s32 %r2, %r11, %r12;
mad.lo.s32 %r3, %r2, %r5, %r1;
setp.ge.s32	%p1, %r1, %r5;
setp.ge.s32	%p2, %r2, %r6;
mul.wide.s32 %rd7, %r3, 4;
add.s64 %rd1, %rd6, %rd7;
shl.b32 %r13, %r12, 6;
mov.u32 %r14, _ZZ13copySharedMemPfS_iiE4tile;
add.s32 %r15, %r14, %r13;
shl.b32 %r16, %r9, 2;
add.s32 %r4, %r15, %r16;
or.pred %p3, %p1, %p2;
@%p3 bra BB1_2;

ld.global.f32 %f1, [%rd1];
st.shared.f32 [%r4], %f1;

BB1_2:
cvta.to.global.u64 %rd2, %rd4;
barrier.sync 0;
setp.ge.s32	%p4, %r2, %r5;
setp.ge.s32	%p5, %r1, %r6;
add.s64 %rd3, %rd2, %rd7;
or.pred %p6, %p5, %p4;
@%p6 bra BB1_4;

ld.shared.f32 %f2, [%r4];
st.global.f32 [%rd3], %f2;

BB1_4:
ret;
}


.visible .entry _Z14transposeNaivePfS_ii(
.param .u64 _Z14transposeNaivePfS_ii_param_0,
.param .u64 _Z14transposeNaivePfS_ii_param_1,
.param .u32 _Z14transposeNaivePfS_ii_param_2,
.param .u32 _Z14transposeNaivePfS_ii_param_3
)
{
.reg .f32 %f<2>;
.reg .b32 %r<13>;
.reg .b64 %rd<9>;


ld.param.u64 %rd1, [_Z14transposeNaivePfS_ii_param_0];
ld.param.u64 %rd2, [_Z14transposeNaivePfS_ii_param_1];
ld.param.u32 %r1, [_Z14transposeNaivePfS_ii_param_2];
ld.param.u32 %r2, [_Z14transposeNaivePfS_ii_param_3];
mov.u32 %r3, %ctaid.x;
shl.b32 %r4, %r3, 4;
mov.u32 %r5, %tid.x;
add.s32 %r6, %r4, %r5;
mov.u32 %r7, %ctaid.y;
shl.b32 %r8, %r7, 4;
mov.u32 %r9, %tid.y;
add.s32 %r10, %r8, %r9;
mad.lo.s32 %r11, %r6, %r2, %r10;
cvta.to.global.u64 %rd3, %rd2;
cvta.to.global.u64 %rd4, %rd1;
mad.lo.s32 %r12, %r10, %r1, %r6;
mul.wide.s32 %rd5, %r12, 4;
add.s64 %rd6, %rd3, %rd5;
ld.global.f32 %f1, [%rd6];
mul.wide.s32 %rd7, %r11, 4;
add.s64 %rd8, %rd4, %rd7;
st.global.f32 [%rd8], %f1;
ret;
}


.visible .entry _Z18transposeCoalescedPfS_ii(
.param .u64 _Z18transposeCoalescedPfS_ii_param_0,
.param .u64 _Z18transposeCoalescedPfS_ii_param_1,
.param .u32 _Z18transposeCoalescedPfS_ii_param_2,
.param .u32 _Z18transposeCoalescedPfS_ii_param_3
)
{
.reg .f32 %f<3>;
.reg .b32 %r<25>;
.reg .b64 %rd<9>;

	.shared .align 4 .b8 _ZZ18transposeCoalescedPfS_iiE4tile[1024];

ld.param.u64 %rd1, [_Z18transposeCoalescedPfS_ii_param_0];
ld.param.u64 %rd2, [_Z18transposeCoalescedPfS_ii_param_1];
ld.param.u32 %r6, [_Z18transposeCoalescedPfS_ii_param_2];
ld.param.u32 %r5, [_Z18transposeCoalescedPfS_ii_param_3];
mov.u32 %r7, %ctaid.x;
shl.b32 %r8, %r7, 4;
mov.u32 %r1, %tid.x;
mov.u32 %r9, %ctaid.y;
shl.b32 %r2, %r9, 4;
mov.u32 %r3, %tid.y;
add.s32 %r10, %r2, %r3;
add.s32 %r11, %r8, %r1;
cvta.to.global.u64 %rd3, %rd2;
mad.lo.s32 %r12, %r10, %r6, %r11;
mul.wide.s32 %rd4, %r12, 4;
add.s64 %rd5, %rd3, %rd4;
ld.global.f32 %f1, [%rd5];
shl.b32 %r13, %r3, 6;
mov.u32 %r14, _ZZ18transposeCoalescedPfS_iiE4tile;
add.s32 %r15, %r14, %r13;
shl.b32 %r16, %r1, 2;
add.s32 %r17, %r15, %r16;
st.shared.f32 [%r17], %f1;
add.s32 %r4, %r3, %r8;
barrier.sync 0;
add.s32 %r18, %r2, %r1;
cvta.to.global.u64 %rd6, %rd1;
shl.b32 %r19, %r1, 6;
add.s32 %r21, %r14, %r19;
shl.b32 %r22, %r3, 2;
add.s32 %r23, %r21, %r22;
ld.shared.f32 %f2, [%r23];
mad.lo.s32 %r24, %r4, %r5, %r18;
mul.wide.s32 %rd7, %r24, 4;
add.s64 %rd8, %rd6, %rd7;
st.global.f32 [%rd8], %f2;
ret;
}


.visible .entry _Z24transposeNoBankConflictsPfS_ii(
.param .u64 _Z24transposeNoBankConflictsPfS_ii_param_0,
.param .u64 _Z24transposeNoBankConflictsPfS_ii_param_1,
.param .u32 _Z24transposeNoBankConflictsPfS_ii_param_2,
.param .u32 _Z24transposeNoBankConflictsPfS_ii_param_3
)
{
.reg .f32 %f<3>;
.reg .b32 %r<23>;
.reg .b64 %rd<9>;

	.shared .align 4 .b8 _ZZ24transposeNoBankConflictsPfS_iiE4tile[1088];

ld.param.u64 %rd1, [_Z24transposeNoBankConflictsPfS_ii_param_0];
ld.param.u64 %rd2, [_Z24transposeNoBankConflictsPfS_ii_param_1];
ld.param.u32 %r6, [_Z24transposeNoBankConflictsPfS_ii_param_2];
ld.param.u32 %r5, [_Z24transposeNoBankConflictsPfS_ii_param_3];
mov.u32 %r7, %ctaid.x;
shl.b32 %r8, %r7, 4;
mov.u32 %r1, %tid.x;
mov.u32 %r9, %ctaid.y;
shl.b32 %r2, %r9, 4;
mov.u32 %r3, %tid.y;
add.s32 %r10, %r2, %r3;
add.s32 %r11, %r8, %r1;
cvta.to.global.u64 %rd3, %rd2;
mad.lo.s32 %r12, %r10, %r6, %r11;
mul.wide.s32 %rd4, %r12, 4;
add.s64 %rd5, %rd3, %rd4;
ld.global.f32 %f1, [%rd5];
mov.u32 %r13, _ZZ24transposeNoBankConflictsPfS_iiE4tile;
mad.lo.s32 %r14, %r3, 68, %r13;
shl.b32 %r15, %r1, 2;
add.s32 %r16, %r14, %r15;
st.shared.f32 [%r16], %f1;
add.s32 %r4, %r3, %r8;
barrier.sync 0;
add.s32 %r17, %r2, %r1;
cvta.to.global.u64 %rd6, %rd1;
mad.lo.s32 %r19, %r1, 68, %r13;
shl.b32 %r20, %r3, 2;
add.s32 %r21, %r19, %r20;
ld.shared.f32 %f2, [%r21];
mad.lo.s32 %r22, %r4, %r5, %r17;
mul.wide.s32 %rd7, %r22, 4;
add.s64 %rd8, %rd6, %rd7;
st.global.f32 [%rd8], %f2;
ret;
}


.visible .entry _Z17transposeDiagonalPfS_ii(
.param .u64 _Z17transposeDiagonalPfS_ii_param_0,
.param .u64 _Z17transposeDiagonalPfS_ii_param_1,
.param .u32 _Z17transposeDiagonalPfS_ii_param_2,
.param .u32 _Z17transposeDiagonalPfS_ii_param_3
)
{
.reg .pred %p<2>;
.reg .f32 %f<3>;
.reg .b32 %r<35>;
.reg .b64 %rd<9>;

	.shared .align 4 .b8 _ZZ17transposeDiagonalPfS_iiE4tile[1088];

ld.param.u64 %rd2, [_Z17transposeDiagonalPfS_ii_param_0];
ld.param.u64 %rd3, [_Z17transposeDiagonalPfS_ii_param_1];
ld.param.u32 %r13, [_Z17transposeDiagonalPfS_ii_param_2];
ld.param.u32 %r14, [_Z17transposeDiagonalPfS_ii_param_3];
mov.u32 %r34, %ctaid.x;
mov.u32 %r2, %ctaid.y;
mov.u32 %r3, %nctaid.x;
setp.eq.s32	%p1, %r13, %r14;
@%p1 bra BB5_2;
bra.uni BB5_1;

BB5_2:
add.s32 %r33, %r2, %r34;
bra.uni BB5_3;

BB5_1:
mad.lo.s32 %r15, %r3, %r2, %r34;
mov.u32 %r16, %nctaid.y;
rem.u32 %r34, %r15, %r16;
div.u32 %r17, %r15, %r16;
add.s32 %r33, %r17, %r34;

BB5_3:
cvta.to.global.u64 %rd4, %rd3;
cvta.to.global.u64 %rd1, %rd2;
rem.u32 %r18, %r33, %r3;
shl.b32 %r19, %r18, 4;
mov.u32 %r9, %tid.y;
shl.b32 %r10, %r34, 4;
add.s32 %r20, %r9, %r10;
mov.u32 %r11, %tid.x;
add.s32 %r21, %r19, %r11;
mad.lo.s32 %r22, %r20, %r13, %r21;
mul.wide.s32 %rd5, %r22, 4;
add.s64 %rd6, %rd4, %rd5;
ld.global.f32 %f1, [%rd6];
mov.u32 %r23, _ZZ17transposeDiagonalPfS_iiE4tile;
mad.lo.s32 %r24, %r9, 68, %r23;
shl.b32 %r25, %r11, 2;
add.s32 %r26, %r24, %r25;
st.shared.f32 [%r26], %f1;
add.s32 %r12, %r9, %r19;
barrier.sync 0;
add.s32 %r27, %r11, %r10;
mad.lo.s32 %r29, %r11, 68, %r23;
shl.b32 %r30, %r9, 2;
add.s32 %r31, %r29, %r30;
ld.shared.f32 %f2, [%r31];
mad.lo.s32 %r32, %r12, %r14, %r27;
mul.wide.s32 %rd7, %r32, 4;
add.s64 %rd8, %rd1, %rd7;
st.global.f32 [%rd8], %f2;
ret;
}


.visible .entry _Z20transposeFineGrainedPfS_ii(
.param .u64 _Z20transposeFineGrainedPfS_ii_param_0,
.param .u64 _Z20transposeFineGrainedPfS_ii_param_1,
.param .u32 _Z20transposeFineGrainedPfS_ii_param_2,
.param .u32 _Z20transposeFineGrainedPfS_ii_param_3
)
{
.reg .f32 %f<3>;
.reg .b32 %r<19>;
.reg .b64 %rd<9>;

	.shared .align 4 .b8 _ZZ20transposeFineGrainedPfS_iiE5block[1088];

ld.param.u64 %rd1, [_Z20transposeFineGrainedPfS_ii_param_0];
ld.param.u64 %rd2, [_Z20transposeFineGrainedPfS_ii_param_1];
ld.param.u32 %r4, [_Z20transposeFineGrainedPfS_ii_param_2];
mov.u32 %r5, %ctaid.x;
shl.b32 %r6, %r5, 4;
mov.u32 %r1, %tid.x;
add.s32 %r7, %r6, %r1;
mov.u32 %r8, %ctaid.y;
shl.b32 %r9, %r8, 4;
mov.u32 %r2, %tid.y;
add.s32 %r10, %r9, %r2;
mad.lo.s32 %r3, %r10, %r4, %r7;
cvta.to.global.u64 %rd3, %rd2;
mul.wide.s32 %rd4, %r3, 4;
add.s64 %rd5, %rd3, %rd4;
ld.global.f32 %f1, [%rd5];
mov.u32 %r11, _ZZ20transposeFineGrainedPfS_iiE5block;
mad.lo.s32 %r12, %r2, 68, %r11;
shl.b32 %r13, %r1, 2;
add.s32 %r14, %r12, %r13;
st.shared.f32 [%r14], %f1;
barrier.sync 0;
cvta.to.global.u64 %rd6, %rd1;
mad.lo.s32 %r16, %r1, 68, %r11;
shl.b32 %r17, %r2, 2;
add.s32 %r18, %r16, %r17;
ld.shared.f32 %f2, [%r18];
add.s64 %rd8, %rd6, %rd4;
st.global.f32 [%rd8], %f2;
ret;
}


.visible .entry _Z22transposeCoarseGrainedPfS_ii(
.param .u64 _Z22transposeCoarseGrainedPfS_ii_param_0,
.param .u64 _Z22transposeCoarseGrainedPfS_ii_param_1,
.param .u32 _Z22transposeCoarseGrainedPfS_ii_param_2,
.param .u32 _Z22transposeCoarseGrainedPfS_ii_param_3
)
{
.reg .f32 %f<3>;
.reg .b32 %r<19>;
.reg .b64 %rd<9>;

	.shared .align 4 .b8 _ZZ22transposeCoarseGrainedPfS_iiE5block[1088];

ld.param.u64 %rd1, [_Z22transposeCoarseGrainedPfS_ii_param_0];
ld.param.u64 %rd2, [_Z22transposeCoarseGrainedPfS_ii_param_1];
ld.param.u32 %r6, [_Z22transposeCoarseGrainedPfS_ii_param_2];
ld.param.u32 %r5, [_Z22transposeCoarseGrainedPfS_ii_param_3];
mov.u32 %r7, %ctaid.x;
shl.b32 %r8, %r7, 4;
mov.u32 %r1, %tid.x;
mov.u32 %r9, %ctaid.y;
shl.b32 %r2, %r9, 4;
mov.u32 %r10, %tid.y;
add.s32 %r11, %r2, %r10;
add.s32 %r12, %r8, %r1;
cvta.to.global.u64 %rd3, %rd2;
mad.lo.s32 %r13, %r11, %r6, %r12;
mul.wide.s32 %rd4, %r13, 4;
add.s64 %rd5, %rd3, %rd4;
ld.global.f32 %f1, [%rd5];
mov.u32 %r14, _ZZ22transposeCoarseGrainedPfS_iiE5block;
mad.lo.s32 %r15, %r10, 68, %r14;
shl.b32 %r16, %r1, 2;
add.s32 %r3, %r15, %r16;
st.shared.f32 [%r3], %f1;
add.s32 %r4, %r10, %r8;
barrier.sync 0;
add.s32 %r17, %r2, %r1;
cvta.to.global.u64 %rd6, %rd1;
ld.shared.f32 %f2, [%r3];
mad.lo.s32 %r18, %r4, %r5, %r17;
mul.wide.s32 %rd7, %r18, 4;
add.s64 %rd8, %rd6, %rd7;
st.global.f32 [%rd8], %f2;
ret;
}




// ===== COMPILED SASS (sm_100) =====

	.target	sm_100

	.elftype	@"ET_EXEC"


//--------------------- .note.nv.tkinfo           --------------------------
	.section	.note.nv.tkinfo,"",@"SHT_NOTE"
	.sectionflags	@"SHF_NOTE_NV_TKINFO"
	.tkinfo
        /*0018*/ 	.word	0x00000002
        /*0030*/ 	.string	""
        /*0030*/ 	.string	"ptxas"
        /*0030*/ 	.string	"Cuda compilation tools, release 13.0, V13.0.88"
        /*0030*/ 	.string	"Build cuda_13.0.r13.0/compiler.36424714_0"
        /*0030*/ 	.string	"-arch sm_100 "



//--------------------- .note.nv.cuinfo           --------------------------
	.section	.note.nv.cuinfo,"",@"SHT_NOTE"
	.sectionflags	@"SHF_NOTE_NV_CUINFO"
        /*0018*/ 	.short	0x0002
        /*001a*/ 	.short	0x001e
        /*001c*/ 	.short	0x0082
	.zero		2


//--------------------- .nv.info                  --------------------------
	.section	.nv.info,"",@"SHT_CUDA_INFO"
	.align	4


	//----- nvinfo : EIATTR_REGCOUNT
	.align		4
        /*0000*/ 	.byte	0x04, 0x2f
        /*0002*/ 	.short	(.L_1 - .L_0)
	.align		4
.L_0:
        /*0004*/ 	.word	index@(_Z4copyPfS_ii)
        /*0008*/ 	.word	0x0000000a


	//----- nvinfo : EIATTR_FRAME_SIZE
	.align		4
.L_1:
        /*000c*/ 	.byte	0x04, 0x11
        /*000e*/ 	.short	(.L_3 - .L_2)
	.align		4
.L_2:
        /*0010*/ 	.word	index@(_Z4copyPfS_ii)
        /*0014*/ 	.word	0x00000000


	//----- nvinfo : EIATTR_REGCOUNT
	.align		4
.L_3:
        /*0018*/ 	.byte	0x04, 0x2f
        /*001a*/ 	.short	(.L_5 - .L_4)
	.align		4
.L_4:
        /*001c*/ 	.word	index@(_Z13copySharedMemPfS_ii)
        /*0020*/ 	.word	0x0000000c


	//----- nvinfo : EIATTR_FRAME_SIZE
	.align		4
.L_5:
        /*0024*/ 	.byte	0x04, 0x11
        /*0026*/ 	.short	(.L_7 - .L_6)
	.align		4
.L_6:
        /*0028*/ 	.word	index@(_Z13copySharedMemPfS_ii)
        /*002c*/ 	.word	0x00000000


	//----- nvinfo : EIATTR_REGCOUNT
	.align		4
.L_7:
        /*0030*/ 	.byte	0x04, 0x2f
        /*0032*/ 	.short	(.L_9 - .L_8)
	.align		4
.L_8:
        /*0034*/ 	.word	index@(_Z14transposeNaivePfS_ii)
        /*0038*/ 	.word	0x0000000a


	//----- nvinfo : EIATTR_FRAME_SIZE
	.align		4
.L_9:
        /*003c*/ 	.byte	0x04, 0x11
        /*003e*/ 	.short	(.L_11 - .L_10)
	.align		4
.L_10:
        /*0040*/ 	.word	index@(_Z14transposeNaivePfS_ii)
        /*0044*/ 	.word	0x00000000


	//----- nvinfo : EIATTR_REGCOUNT
	.align		4
.L_11:
        /*0048*/ 	.byte	0x04, 0x2f
        /*004a*/ 	.short	(.L_13 - .L_12)
	.align		4
.L_12:
        /*004c*/ 	.word	index@(_Z18transposeCoalescedPfS_ii)
        /*0050*/ 	.word	0x0000000e


	//----- nvinfo : EIATTR_FRAME_SIZE
	.align		4
.L_13:
        /*0054*/ 	.byte	0x04, 0x11
        /*0056*/ 	.short	(.L_15 - .L_14)
	.align		4
.L_14:
        /*0058*/ 	.word	index@(_Z18transposeCoalescedPfS_ii)
        /*005c*/ 	.word	0x00000000


	//----- nvinfo : EIATTR_REGCOUNT
	.align		4
.L_15:
        /*0060*/ 	.byte	0x04, 0x2f
        /*0062*/ 	.short	(.L_17 - .L_16)
	.align		4
.L_16:
        /*0064*/ 	.word	index@(_Z24transposeNoBankConflictsPfS_ii)
        /*0068*/ 	.word	0x0000000e


	//----- nvinfo : EIATTR_FRAME_SIZE
	.align		4
.L_17:
        /*006c*/ 	.byte	0x04, 0x11
        /*006e*/ 	.short	(.L_19 - .L_18)
	.align		4
.L_18:
        /*0070*/ 	.word	index@(_Z24transposeNoBankConflictsPfS_ii)
        /*0074*/ 	.word	0x00000000


	//----- nvinfo : EIATTR_REGCOUNT
	.align		4
.L_19:
        /*0078*/ 	.byte	0x04, 0x2f
        /*007a*/ 	.short	(.L_21 - .L_20)
	.align		4
.L_20:
        /*007c*/ 	.word	index@(_Z17transposeDiagonalPfS_ii)
        /*0080*/ 	.word	0x0000000e


	//----- nvinfo : EIATTR_FRAME_SIZE
	.align		4
.L_21:
        /*0084*/ 	.byte	0x04, 0x11
        /*0086*/ 	.short	(.L_23 - .L_22)
	.align		4
.L_22:
        /*0088*/ 	.word	index@(_Z17transposeDiagonalPfS_ii)
        /*008c*/ 	.word	0x00000000


	//----- nvinfo : EIATTR_REGCOUNT
	.align		4
.L_23:
        /*0090*/ 	.byte	0x04, 0x2f
        /*0092*/ 	.short	(.L_25 - .L_24)
	.align		4
.L_24:
        /*0094*/ 	.word	index@(_Z20transposeFineGrainedPfS_ii)
        /*0098*/ 	.word	0x0000000e


	//----- nvinfo : EIATTR_FRAME_SIZE
	.align		4
.L_25:
        /*009c*/ 	.byte	0x04, 0x11
        /*009e*/ 	.short	(.L_27 - .L_26)
	.align		4
.L_26:
        /*00a0*/ 	.word	index@(_Z20transposeFineGrainedPfS_ii)
        /*00a4*/ 	.word	0x00000000


	//----- nvinfo : EIATTR_REGCOUNT
	.align		4
.L_27:
        /*00a8*/ 	.byte	0x04, 0x2f
        /*00aa*/ 	.short	(.L_29 - .L_28)
	.align		4
.L_28:
        /*00ac*/ 	.word	index@(_Z22transposeCoarseGrainedPfS_ii)
        /*00b0*/ 	.word	0x00000010


	//----- nvinfo : EIATTR_FRAME_SIZE
	.align		4
.L_29:
        /*00b4*/ 	.byte	0x04, 0x11
        /*00b6*/ 	.short	(.L_31 - .L_30)
	.align		4
.L_30:
        /*00b8*/ 	.word	index@(_Z22transposeCoarseGrainedPfS_ii)
        /*00bc*/ 	.word	0x00000000


	//----- nvinfo : EIATTR_MIN_STACK_SIZE
	.align		4
.L_31:
        /*00c0*/ 	.byte	0x04, 0x12
        /*00c2*/ 	.short	(.L_33 - .L_32)
	.align		4
.L_32:
        /*00c4*/ 	.word	index@(_Z22transposeCoarseGrainedPfS_ii)
        /*00c8*/ 	.word	0x00000000


	//----- nvinfo : EIATTR_MIN_STACK_SIZE
	.align		4
.L_33:
        /*00cc*/ 	.byte	0x04, 0x12
        /*00ce*/ 	.short	(.L_35 - .L_34)
	.align		4
.L_34:
        /*00d0*/ 	.word	index@(_Z20transposeFineGrainedPfS_ii)
        /*00d4*/ 	.word	0x00000000


	//----- nvinfo : EIATTR_MIN_STACK_SIZE
	.align		4
.L_35:
        /*00d8*/ 	.byte	0x04, 0x12
        /*00da*/ 	.short	(.L_37 - .L_36)
	.align		4
.L_36:
        /*00dc*/ 	.word	index@(_Z17transposeDiagonalPfS_ii)
        /*00e0*/ 	.word	0x00000000


	//----- nvinfo : EIATTR_MIN_STACK_SIZE
	.align		4
.L_37:
        /*00e4*/ 	.byte	0x04, 0x12
        /*00e6*/ 	.short	(.L_39 - .L_38)
	.align		4
.L_38:
        /*00e8*/ 	.word	index@(_Z24transposeNoBankConflictsPfS_ii)
        /*00ec*/ 	.word	0x00000000


	//----- nvinfo : EIATTR_MIN_STACK_SIZE
	.align		4
.L_39:
        /*00f0*/ 	.byte	0x04, 0x12
        /*00f2*/ 	.short	(.L_41 - .L_40)
	.align		4
.L_40:
        /*00f4*/ 	.word	index@(_Z18transposeCoalescedPfS_ii)
        /*00f8*/ 	.word	0x00000000


	//----- nvinfo : EIATTR_MIN_STACK_SIZE
	.align		4
.L_41:
        /*00fc*/ 	.byte	0x04, 0x12
        /*00fe*/ 	.short	(.L_43 - .L_42)
	.align		4
.L_42:
        /*0100*/ 	.word	index@(_Z14transposeNaivePfS_ii)
        /*0104*/ 	.word	0x00000000


	//----- nvinfo : EIATTR_MIN_STACK_SIZE
	.align		4
.L_43:
        /*0108*/ 	.byte	0x04, 0x12
        /*010a*/ 	.short	(.L_45 - .L_44)
	.align		4
.L_44:
        /*010c*/ 	.word	index@(_Z13copySharedMemPfS_ii)
        /*0110*/ 	.word	0x00000000


	//----- nvinfo : EIATTR_MIN_STACK_SIZE
	.align		4
.L_45:
        /*0114*/ 	.byte	0x04, 0x12
        /*0116*/ 	.short	(.L_47 - .L_46)
	.align		4
.L_46:
        /*0118*/ 	.word	index@(_Z4copyPfS_ii)
        /*011c*/ 	.word	0x00000000
.L_47:


//--------------------- .nv.compat                --------------------------
	.section	.nv.compat,"",@"SHT_CUDA_COMPAT_INFO"
	.align	4
        /*0000*/ 	.byte	0x02, 0x09, 0x00, 0x00, 0x02, 0x02, 0x01, 0x00, 0x02, 0x05, 0x05, 0x00, 0x03, 0x07, 0x01, 0x01
        /*0010*/ 	.byte	0x02, 0x03, 0x00, 0x00, 0x02, 0x06, 0x01, 0x00, 0x04, 0x0b, 0x08, 0x00, 0x09, 0x00, 0x00, 0x00
        /*0020*/ 	.byte	0x00, 0x00, 0x00, 0x00


//--------------------- .nv.info._Z22transposeCoarseGrainedPfS_ii --------------------------
	.section	.nv.info._Z22transposeCoarseGrainedPfS_ii,"",@"SHT_CUDA_INFO"
	.sectionflags	@""
	.align	4


	//----- nvinfo : EIATTR_CUDA_API_VERSION
	.align		4
        /*0000*/ 	.byte	0x04, 0x37
        /*0002*/ 	.short	(.L_49 - .L_48)
.L_48:
        /*0004*/ 	.word	0x00000082


	//----- nvinfo : EIATTR_KPARAM_INFO
	.align		4
.L_49:
        /*0008*/ 	.byte	0x04, 0x17
        /*000a*/ 	.short	(.L_51 - .L_50)
.L_50:
        /*000c*/ 	.word	0x00000000
        /*0010*/ 	.short	0x0003
        /*0012*/ 	.short	0x0014
        /*0014*/ 	.byte	0x00, 0xf0, 0x11, 0x00


	//----- nvinfo : EIATTR_KPARAM_INFO
	.align		4
.L_51:
        /*0018*/ 	.byte	0x04, 0x17
        /*001a*/ 	.short	(.L_53 - .L_52)
.L_52:
        /*001c*/ 	.word	0x00000000
        /*0020*/ 	.short	0x0002
        /*0022*/ 	.short	0x0010
        /*0024*/ 	.byte	0x00, 0xf0, 0x11, 0x00


	//----- nvinfo : EIATTR_KPARAM_INFO
	.align		4
.L_53:
        /*0028*/ 	.byte	0x04, 0x17
        /*002a*/ 	.short	(.L_55 - .L_54)
.L_54:
        /*002c*/ 	.word	0x00000000
        /*0030*/ 	.short	0x0001
        /*0032*/ 	.short	0x0008
        /*0034*/ 	.byte	0x00, 0xf0, 0x21, 0x00


	//----- nvinfo : EIATTR_KPARAM_INFO
	.align		4
.L_55:
        /*0038*/ 	.byte	0x04, 0x17
        /*003a*/ 	.short	(.L_57 - .L_56)
.L_56:
        /*003c*/ 	.word	0x00000000
        /*0040*/ 	.short	0x0000
        /*0042*/ 	.short	0x0000
        /*0044*/ 	.byte	0x00, 0xf0, 0x21, 0x00


	//----- nvinfo : EIATTR_SPARSE_MMA_MASK
	.align		4
.L_57:
        /*0048*/ 	.byte	0x03, 0x50
        /*004a*/ 	.short	0x0000


	//----- nvinfo : EIATTR_MAXREG_COUNT
	.align		4
        /*004c*/ 	.byte	0x03, 0x1b
        /*004e*/ 	.short	0x00ff


	//----- nvinfo : EIATTR_NUM_BARRIERS
	.align		4
        /*0050*/ 	.byte	0x02, 0x4c
        /*0052*/ 	.byte	0x01
	.zero		1


	//----- nvinfo : EIATTR_MERCURY_ISA_VERSION
	.align		4
        /*0054*/ 	.byte	0x03, 0x5f
        /*0056*/ 	.short	0x0101


	//----- nvinfo : EIATTR_COOP_GROUP_MASK_REGIDS
	.align		4
        /*0058*/ 	.byte	0x04, 0x29
        /*005a*/ 	.short	(.L_59 - .L_58)


	//   ....[0]....
.L_58:
        /*005c*/ 	.word	0xffffffff


	//----- nvinfo : EIATTR_COOP_GROUP_INSTR_OFFSETS
	.align		4
.L_59:
        /*0060*/ 	.byte	0x04, 0x28
        /*0062*/ 	.short	(.L_61 - .L_60)


	//   ....[0]....
.L_60:
        /*0064*/ 	.word	0x00000190


	//----- nvinfo : EIATTR_VRC_CTA_INIT_COUNT
	.align		4
.L_61:
        /*0068*/ 	.byte	0x02, 0x4a
	.zero		1
	.zero		1


	//----- nvinfo : EIATTR_EXIT_INSTR_OFFSETS
	.align		4
        /*006c*/ 	.byte	0x04, 0x1c
        /*006e*/ 	.short	(.L_63 - .L_62)


	//   ....[0]....
.L_62:
        /*0070*/ 	.word	0x000001c0


	//----- nvinfo : EIATTR_CBANK_PARAM_SIZE
	.align		4
.L_63:
        /*0074*/ 	.byte	0x03, 0x19
        /*0076*/ 	.short	0x0018


	//----- nvinfo : EIATTR_PARAM_CBANK
	.align		4
        /*0078*/ 	.byte	0x04, 0x0a
        /*007a*/ 	.short	(.L_65 - .L_64)
	.align		4
.L_64:
        /*007c*/ 	.word	index@(.nv.constant0._Z22transposeCoarseGrainedPfS_ii)
        /*0080*/ 	.short	0x0380
        /*0082*/ 	.short	0x0018


	//----- nvinfo : EIATTR_SW_WAR
	.align		4
.L_65:
        /*0084*/ 	.byte	0x04, 0x36
        /*0086*/ 	.short	(.L_67 - .L_66)
.L_66:
        /*0088*/ 	.word	0x00000008
.L_67:


//--------------------- .nv.info._Z20transposeFineGrainedPfS_ii --------------------------
	.section	.nv.info._Z20transposeFineGrainedPfS_ii,"",@"SHT_CUDA_INFO"
	.sectionflags	@""
	.align	4


	//----- nvinfo : EIATTR_CUDA_API_VERSION
	.align		4
        /*0000*/ 	.byte	0x04, 0x37
        /*0002*/ 	.short	(.L_69 - .L_68)
.L_68:
        /*0004*/ 	.word	0x00000082


	//----- nvinfo : EIATTR_KPARAM_INFO
	.align		4
.L_69:
        /*0008*/ 	.byte	0x04, 0x17
        /*000a*/ 	.short	(.L_71 - .L_70)
.L_70:
        /*000c*/ 	.word	0x00000000
        /*0010*/ 	.short	0x0003
        /*0012*/ 	.short	0x0014
        /*0014*/ 	.byte	0x00, 0xf0, 0x11, 0x00


	//----- nvinfo : EIATTR_KPARAM_INFO
	.align		4
.L_71:
        /*0018*/ 	.byte	0x04, 0x17
        /*001a*/ 	.short	(.L_73 - .L_72)
.L_72:
        /*001c*/ 	.word	0x00000000
        /*0020*/ 	.short	0x0002
        /*0022*/ 	.short	0x0010
        /*0024*/ 	.byte	0x00, 0xf0, 0x11, 0x00


	//----- nvinfo : EIATTR_KPARAM_INFO
	.align		4
.L_73:
        /*0028*/ 	.byte	0x04, 0x17
        /*002a*/ 	.short	(.L_75 - .L_74)
.L_74:
        /*002c*/ 	.word	0x00000000
        /*0030*/ 	.short	0x0001
        /*0032*/ 	.short	0x0008
        /*0034*/ 	.byte	0x00, 0xf0, 0x21, 0x00


	//----- nvinfo : EIATTR_KPARAM_INFO
	.align		4
.L_75:
        /*0038*/ 	.byte	0x04, 0x17
        /*003a*/ 	.short	(.L_77 - .L_76)
.L_76:
        /*003c*/ 	.word	0x00000000
        /*0040*/ 	.short	0x0000
        /*0042*/ 	.short	0x0000
        /*0044*/ 	.byte	0x00, 0xf0, 0x21, 0x00


	//----- nvinfo : EIATTR_SPARSE_MMA_MASK
	.align		4
.L_77:
        /*0048*/ 	.byte	0x03, 0x50
        /*004a*/ 	.short	0x0000


	//----- nvinfo : EIATTR_MAXREG_COUNT
	.align		4
        /*004c*/ 	.byte	0x03, 0x1b
        /*004e*/ 	.short	0x00ff


	//----- nvinfo : EIATTR_NUM_BARRIERS
	.align		4
        /*0050*/ 	.byte	0x02, 0x4c
        /*0052*/ 	.byte	0x01
	.zero		1


	//----- nvinfo : EIATTR_MERCURY_ISA_VERSION
	.align		4
        /*0054*/ 	.byte	0x03, 0x5f
        /*0056*/ 	.short	0x0101


	//----- nvinfo : EIATTR_COOP_GROUP_MASK_REGIDS
	.align		4
        /*0058*/ 	.byte	0x04, 0x29
        /*005a*/ 	.short	(.L_79 - .L_78)


	//   ....[0]....
.L_78:
        /*005c*/ 	.word	0xffffffff


	//----- nvinfo : EIATTR_COOP_GROUP_INSTR_OFFSETS
	.align		4
.L_79:
        /*0060*/ 	.byte	0x04, 0x28
        /*0062*/ 	.short	(.L_81 - .L_80)


	//   ....[0]....
.L_80:
        /*0064*/ 	.word	0x00000170


	//----- nvinfo : EIATTR_VRC_CTA_INIT_COUNT
	.align		4
.L_81:
        /*0068*/ 	.byte	0x02, 0x4a
	.zero		1
	.zero		1


	//----- nvinfo : EIATTR_EXIT_INSTR_OFFSETS
	.align		4
        /*006c*/ 	.byte	0x04, 0x1c
        /*006e*/ 	.short	(.L_83 - .L_82)


	//   ....[0]....
.L_82:
        /*0070*/ 	.word	0x000001a0


	//----- nvinfo : EIATTR_CBANK_PARAM_SIZE
	.align		4
.L_83:
        /*0074*/ 	.byte	0x03, 0x19
        /*0076*/ 	.short	0x0018


	//----- nvinfo : EIATTR_PARAM_CBANK
	.align		4
        /*0078*/ 	.byte	0x04, 0x0a
        /*007a*/ 	.short	(.L_85 - .L_84)
	.align		4
.L_84:
        /*007c*/ 	.word	index@(.nv.constant0._Z20transposeFineGrainedPfS_ii)
        /*0080*/ 	.short	0x0380
        /*0082*/ 	.short	0x0018


	//----- nvinfo : EIATTR_SW_WAR
	.align		4
.L_85:
        /*0084*/ 	.byte	0x04, 0x36
        /*0086*/ 	.short	(.L_87 - .L_86)
.L_86:
        /*0088*/ 	.word	0x00000008
.L_87:


//--------------------- .nv.info._Z17transposeDiagonalPfS_ii --------------------------
	.section	.nv.info._Z17transposeDiagonalPfS_ii,"",@"SHT_CUDA_INFO"
	.sectionflags	@""
	.align	4


	//----- nvinfo : EIATTR_CUDA_API_VERSION
	.align		4
        /*0000*/ 	.byte	0x04, 0x37
        /*0002*/ 	.short	(.L_89 - .L_88)
.L_88:
        /*0004*/ 	.word	0x00000082


	//----- nvinfo : EIATTR_KPARAM_INFO
	.align		4
.L_89:
        /*0008*/ 	.byte	0x04, 0x17
        /*000a*/ 	.short	(.L_91 - .L_90)
.L_90:
        /*000c*/ 	.word	0x00000000
        /*0010*/ 	.short	0x0003
        /*0012*/ 	.short	0x0014
        /*0014*/ 	.byte	0x00, 0xf0, 0x11, 0x00


	//----- nvinfo : EIATTR_KPARAM_INFO
	.align		4
.L_91:
        /*0018*/ 	.byte	0x04, 0x17
        /*001a*/ 	.short	(.L_93 - .L_92)
.L_92:
        /*001c*/ 	.word	0x00000000
        /*0020*/ 	.short	0x0002
        /*0022*/ 	.short	0x0010
        /*0024*/ 	.byte	0x00, 0xf0, 0x11, 0x00


	//----- nvinfo : EIATTR_KPARAM_INFO
	.align		4
.L_93:
        /*0028*/ 	.byte	0x04, 0x17
        /*002a*/ 	.short	(.L_95 - .L_94)
.L_94:
        /*002c*/ 	.word	0x00000000
        /*0030*/ 	.short	0x0001
        /*0032*/ 	.short	0x0008
        /*0034*/ 	.byte	0x00, 0xf0, 0x21, 0x00


	//----- nvinfo : EIATTR_KPARAM_INFO
	.align		4
.L_95:
        /*0038*/ 	.byte	0x04, 0x17
        /*003a*/ 	.short	(.L_97 - .L_96)
.L_96:
        /*003c*/ 	.word	0x00000000
        /*0040*/ 	.short	0x0000
        /*0042*/ 	.short	0x0000
        /*0044*/ 	.byte	0x00, 0xf0, 0x21, 0x00


	//----- nvinfo : EIATTR_SPARSE_MMA_MASK
	.align		4
.L_97:
        /*0048*/ 	.byte	0x03, 0x50
        /*004a*/ 	.short	0x0000


	//----- nvinfo : EIATTR_MAXREG_COUNT
	.align		4
        /*004c*/ 	.byte	0x03, 0x1b
        /*004e*/ 	.short	0x00ff


	//----- nvinfo : EIATTR_NUM_BARRIERS
	.align		4
        /*0050*/ 	.byte	0x02, 0x4c
        /*0052*/ 	.byte	0x01
	.zero		1


	//----- nvinfo : EIATTR_MERCURY_ISA_VERSION
	.align		4
        /*0054*/ 	.byte	0x03, 0x5f
        /*0056*/ 	.short	0x0101


	//----- nvinfo : EIATTR_COOP_GROUP_MASK_REGIDS
	.align		4
        /*0058*/ 	.byte	0x04, 0x29
        /*005a*/ 	.short	(.L_99 - .L_98)


	//   ....[0]....
.L_98:
        /*005c*/ 	.word	0xffffffff


	//----- nvinfo : EIATTR_COOP_GROUP_INSTR_OFFSETS
	.align		4
.L_99:
        /*0060*/ 	.byte	0x04, 0x28
        /*0062*/ 	.short	(.L_101 - .L_100)


	//   ....[0]....
.L_100:
        /*0064*/ 	.word	0x00000490


	//----- nvinfo : EIATTR_VRC_CTA_INIT_COUNT
	.align		4
.L_101:
        /*0068*/ 	.byte	0x02, 0x4a
	.zero		1
	.zero		1


	//----- nvinfo : EIATTR_EXIT_INSTR_OFFSETS
	.align		4
        /*006c*/ 	.byte	0x04, 0x1c
        /*006e*/ 	.short	(.L_103 - .L_102)


	//   ....[0]....
.L_102:
        /*0070*/ 	.word	0x000004c0


	//----- nvinfo : EIATTR_CBANK_PARAM_SIZE
	.align		4
.L_103:
        /*0074*/ 	.byte	0x03, 0x19
        /*0076*/ 	.short	0x0018


	//----- nvinfo : EIATTR_PARAM_CBANK
	.align		4
        /*0078*/ 	.byte	0x04, 0x0a
        /*007a*/ 	.short	(.L_105 - .L_104)
	.align		4
.L_104:
        /*007c*/ 	.word	index@(.nv.constant0._Z17transposeDiagonalPfS_ii)
        /*0080*/ 	.short	0x0380
        /*0082*/ 	.short	0x0018


	//----- nvinfo : EIATTR_SW_WAR
	.align		4
.L_105:
        /*0084*/ 	.byte	0x04, 0x36
        /*0086*/ 	.short	(.L_107 - .L_106)
.L_106:
        /*0088*/ 	.word	0x00000008
.L_107:


//--------------------- .nv.info._Z24transposeNoBankConflictsPfS_ii --------------------------
	.section	.nv.info._Z24transposeNoBankConflictsPfS_ii,"",@"SHT_CUDA_INFO"
	.sectionflags	@""
	.align	4


	//----- nvinfo : EIATTR_CUDA_API_VERSION
	.align		4
        /*0000*/ 	.byte	0x04, 0x37
        /*0002*/ 	.short	(.L_109 - .L_108)
.L_108:
        /*0004*/ 	.word	0x00000082


	//----- nvinfo : EIATTR_KPARAM_INFO
	.align		4
.L_109:
        /*0008*/ 	.byte	0x04, 0x17
        /*000a*/ 	.short	(.L_111 - .L_110)
.L_110:
        /*000c*/ 	.word	0x00000000
        /*0010*/ 	.short	0x0003
        /*0012*/ 	.short	0x0014
        /*0014*/ 	.byte	0x00, 0xf0, 0x11, 0x00


	//----- nvinfo : EIATTR_KPARAM_INFO
	.align		4
.L_111:
        /*0018*/ 	.byte	0x04, 0x17
        /*001a*/ 	.short	(.L_113 - .L_112)
.L_112:
        /*001c*/ 	.word	0x00000000
        /*0020*/ 	.short	0x0002
        /*0022*/ 	.short	0x0010
        /*0024*/ 	.byte	0x00, 0xf0, 0x11, 0x00


	//----- nvinfo : EIATTR_KPARAM_INFO
	.align		4
.L_113:
        /*0028*/ 	.byte	0x04, 0x17
        /*002a*/ 	.short	(.L_115 - .L_114)
.L_114:
        /*002c*/ 	.word	0x00000000
        /*0030*/ 	.short	0x0001
        /*0032*/ 	.short	0x0008
        /*0034*/ 	.byte	0x00, 0xf0, 0x21, 0x00


	//----- nvinfo : EIATTR_KPARAM_INFO
	.align		4
.L_115:
        /*0038*/ 	.byte	0x04, 0x17
        /*003a*/ 	.short	(.L_117 - .L_116)
.L_116:
        /*003c*/ 	.word	0x00000000
        /*0040*/ 	.short	0x0000
        /*0042*/ 	.short	0x0000
        /*0044*/ 	.byte	0x00, 0xf0, 0x21, 0x00


	//----- nvinfo : EIATTR_SPARSE_MMA_MASK
	.align		4
.L_117:
        /*0048*/ 	.byte	0x03, 0x50
        /*004a*/ 	.short	0x0000


	//----- nvinfo : EIATTR_MAXREG_COUNT
	.align		4
        /*004c*/ 	.byte	0x03, 0x1b
        /*004e*/ 	.short	0x00ff


	//----- nvinfo : EIATTR_NUM_BARRIERS
	.align		4
        /*0050*/ 	.byte	0x02, 0x4c
        /*0052*/ 	.byte	0x01
	.zero		1


	//----- nvinfo : EIATTR_MERCURY_ISA_VERSION
	.align		4
        /*0054*/ 	.byte	0x03, 0x5f
        /*0056*/ 	.short	0x0101


	//----- nvinfo : EIATTR_COOP_GROUP_MASK_REGIDS
	.align		4
        /*0058*/ 	.byte	0x04, 0x29
        /*005a*/ 	.short	(.L_119 - .L_118)


	//   ....[0]....
.L_118:
        /*005c*/ 	.word	0xffffffff


	//----- nvinfo : EIATTR_COOP_GROUP_INSTR_OFFSETS
	.align		4
.L_119:
        /*0060*/ 	.byte	0x04, 0x28
        /*0062*/ 	.short	(.L_121 - .L_120)


	//   ....[0]....
.L_120:
        /*0064*/ 	.word	0x000001b0


	//----- nvinfo : EIATTR_VRC_CTA_INIT_COUNT
	.align		4
.L_121:
        /*0068*/ 	.byte	0x02, 0x4a
	.zero		1
	.zero		1


	//----- nvinfo : EIATTR_EXIT_INSTR_OFFSETS
	.align		4
        /*006c*/ 	.byte	0x04, 0x1c
        /*006e*/ 	.short	(.L_123 - .L_122)


	//   ....[0]....
.L_122:
        /*0070*/ 	.word	0x000001e0


	//----- nvinfo : EIATTR_CBANK_PARAM_SIZE
	.align		4
.L_123:
        /*0074*/ 	.byte	0x03, 0x19
        /*0076*/ 	.short	0x0018


	//----- nvinfo : EIATTR_PARAM_CBANK
	.align		4
        /*0078*/ 	.byte	0x04, 0x0a
        /*007a*/ 	.short	(.L_125 - .L_124)
	.align		4
.L_124:
        /*007c*/ 	.word	index@(.nv.constant0._Z24transposeNoBankConflictsPfS_ii)
        /*0080*/ 	.short	0x0380
        /*0082*/ 	.short	0x0018


	//----- nvinfo : EIATTR_SW_WAR
	.align		4
.L_125:
        /*0084*/ 	.byte	0x04, 0x36
        /*0086*/ 	.short	(.L_127 - .L_126)
.L_126:
        /*0088*/ 	.word	0x00000008
.L_127:


//--------------------- .nv.info._Z18transposeCoalescedPfS_ii --------------------------
	.section	.nv.info._Z18transposeCoalescedPfS_ii,"",@"SHT_CUDA_INFO"
	.sectionflags	@""
	.align	4


	//----- nvinfo : EIATTR_CUDA_API_VERSION
	.align		4
        /*0000*/ 	.byte	0x04, 0x37
        /*0002*/ 	.short	(.L_129 - .L_128)
.L_128:
        /*0004*/ 	.word	0x00000082


	//----- nvinfo : EIATTR_KPARAM_INFO
	.align		4
.L_129:
        /*0008*/ 	.byte	0x04, 0x17
        /*000a*/ 	.short	(.L_131 - .L_130)
.L_130:
        /*000c*/ 	.word	0x00000000
        /*0010*/ 	.short	0x0003
        /*0012*/ 	.short	0x0014
        /*0014*/ 	.byte	0x00, 0xf0, 0x11, 0x00


	//----- nvinfo : EIATTR_KPARAM_INFO
	.align		4
.L_131:
        /*0018*/ 	.byte	0x04, 0x17
        /*001a*/ 	.short	(.L_133 - .L_132)
.L_132:
        /*001c*/ 	.word	0x00000000
        /*0020*/ 	.short	0x0002
        /*0022*/ 	.short	0x0010
        /*0024*/ 	.byte	0x00, 0xf0, 0x11, 0x00


	//----- nvinfo : EIATTR_KPARAM_INFO
	.align		4
.L_133:
        /*0028*/ 	.byte	0x04, 0x17
        /*002a*/ 	.short	(.L_135 - .L_134)
.L_134:
        /*002c*/ 	.word	0x00000000
        /*0030*/ 	.short	0x0001
        /*0032*/ 	.short	0x0008
        /*0034*/ 	.byte	0x00, 0xf0, 0x21, 0x00


	//----- nvinfo : EIATTR_KPARAM_INFO
	.align		4
.L_135:
        /*0038*/ 	.byte	0x04, 0x17
        /*003a*/ 	.short	(.L_137 - .L_136)
.L_136:
        /*003c*/ 	.word	0x00000000
        /*0040*/ 	.short	0x0000
        /*0042*/ 	.short	0x0000
        /*0044*/ 	.byte	0x00, 0xf0, 0x21, 0x00


	//----- nvinfo : EIATTR_SPARSE_MMA_MASK
	.align		4
.L_137:
        /*0048*/ 	.byte	0x03, 0x50
        /*004a*/ 	.short	0x0000


	//----- nvinfo : EIATTR_MAXREG_COUNT
	.align		4
        /*004c*/ 	.byte	0x03, 0x1b
        /*004e*/ 	.short	0x00ff


	//----- nvinfo : EIATTR_NUM_BARRIERS
	.align		4
        /*0050*/ 	.byte	0x02, 0x4c
        /*0052*/ 	.byte	0x01
	.zero		1


	//----- nvinfo : EIATTR_MERCURY_ISA_VERSION
	.align		4
        /*0054*/ 	.byte	0x03, 0x5f
        /*0056*/ 	.short	0x0101


	//----- nvinfo : EIATTR_COOP_GROUP_MASK_REGIDS
	.align		4
        /*0058*/ 	.byte	0x04, 0x29
        /*005a*/ 	.short	(.L_139 - .L_138)


	//   ....[0]....
.L_138:
        /*005c*/ 	.word	0xffffffff


	//----- nvinfo : EIATTR_COOP_GROUP_INSTR_OFFSETS
	.align		4
.L_139:
        /*0060*/ 	.byte	0x04, 0x28
        /*0062*/ 	.short	(.L_141 - .L_140)


	//   ....[0]....
.L_140:
        /*0064*/ 	.word	0x000001b0


	//----- nvinfo : EIATTR_VRC_CTA_INIT_COUNT
	.align		4
.L_141:
        /*0068*/ 	.byte	0x02, 0x4a
	.zero		1
	.zero		1


	//----- nvinfo : EIATTR_EXIT_INSTR_OFFSETS
	.align		4
        /*006c*/ 	.byte	0x04, 0x1c
        /*006e*/ 	.short	(.L_143 - .L_142)


	//   ....[0]....
.L_142:
        /*0070*/ 	.word	0x000001e0


	//----- nvinfo : EIATTR_CBANK_PARAM_SIZE
	.align		4
.L_143:
        /*0074*/ 	.byte	0x03, 0x19
        /*0076*/ 	.short	0x0018


	//----- nvinfo : EIATTR_PARAM_CBANK
	.align		4
        /*0078*/ 	.byte	0x04, 0x0a
        /*007a*/ 	.short	(.L_145 - .L_144)
	.align		4
.L_144:
        /*007c*/ 	.word	index@(.nv.constant0._Z18transposeCoalescedPfS_ii)
        /*0080*/ 	.short	0x0380
        /*0082*/ 	.short	0x0018


	//----- nvinfo : EIATTR_SW_WAR
	.align		4
.L_145:
        /*0084*/ 	.byte	0x04, 0x36
        /*0086*/ 	.short	(.L_147 - .L_146)
.L_146:
        /*0088*/ 	.word	0x00000008
.L_147:


//--------------------- .nv.info._Z14transposeNaivePfS_ii --------------------------
	.section	.nv.info._Z14transposeNaivePfS_ii,"",@"SHT_CUDA_INFO"
	.sectionflags	@""
	.align	4


	//----- nvinfo : EIATTR_CUDA_API_VERSION
	.align		4
        /*0000*/ 	.byte	0x04, 0x37
        /*0002*/ 	.short	(.L_149 - .L_148)
.L_148:
        /*0004*/ 	.word	0x00000082


	//----- nvinfo : EIATTR_KPARAM_INFO
	.align		4
.L_149:
        /*0008*/ 	.byte	0x04, 0x17
        /*000a*/ 	.short	(.L_151 - .L_150)
.L_150:
        /*000c*/ 	.word	0x00000000
        /*0010*/ 	.short	0x0003
        /*0012*/ 	.short	0x0014
        /*0014*/ 	.byte	0x00, 0xf0, 0x11, 0x00


	//----- nvinfo : EIATTR_KPARAM_INFO
	.align		4
.L_151:
        /*0018*/ 	.byte	0x04, 0x17
        /*001a*/ 	.short	(.L_153 - .L_152)
.L_152:
        /*001c*/ 	.word	0x00000000
        /*0020*/ 	.short	0x0002
        /*0022*/ 	.short	0x0010
        /*0024*/ 	.byte	0x00, 0xf0, 0x11, 0x00


	//----- nvinfo : EIATTR_KPARAM_INFO
	.align		4
.L_153:
        /*0028*/ 	.byte	0x04, 0x17
        /*002a*/ 	.short	(.L_155 - .L_154)
.L_154:
        /*002c*/ 	.word	0x00000000
        /*0030*/ 	.short	0x0001
        /*0032*/ 	.short	0x0008
        /*0034*/ 	.byte	0x00, 0xf0, 0x21, 0x00


	//----- nvinfo : EIATTR_KPARAM_INFO
	.align		4
.L_155:
        /*0038*/ 	.byte	0x04, 0x17
        /*003a*/ 	.short	(.L_157 - .L_156)
.L_156:
        /*003c*/ 	.word	0x00000000
        /*0040*/ 	.short	0x0000
        /*0042*/ 	.short	0x0000
        /*0044*/ 	.byte	0x00, 0xf0, 0x21, 0x00


	//----- nvinfo : EIATTR_SPARSE_MMA_MASK
	.align		4
.L_157:
        /*0048*/ 	.byte	0x03, 0x50
        /*004a*/ 	.short	0x0000


	//----- nvinfo : EIATTR_MAXREG_COUNT
	.align		4
        /*004c*/ 	.byte	0x03, 0x1b
        /*004e*/ 	.short	0x00ff


	//----- nvinfo : EIATTR_MERCURY_ISA_VERSION
	.align		4
        /*0050*/ 	.byte	0x03, 0x5f
        /*0052*/ 	.short	0x0101


	//----- nvinfo : EIATTR_VRC_CTA_INIT_COUNT
	.align		4
        /*0054*/ 	.byte	0x02, 0x4a
	.zero		1
	.zero		1


	//----- nvinfo : EIATTR_EXIT_INSTR_OFFSETS
	.align		4
        /*0058*/ 	.byte	0x04, 0x1c
        /*005a*/ 	.short	(.L_159 - .L_158)


	//   ....[0]....
.L_158:
        /*005c*/ 	.word	0x00000110


	//----- nvinfo : EIATTR_CBANK_PARAM_SIZE
	.align		4
.L_159:
        /*0060*/ 	.byte	0x03, 0x19
        /*0062*/ 	.short	0x0018


	//----- nvinfo : EIATTR_PARAM_CBANK
	.align		4
        /*0064*/ 	.byte	0x04, 0x0a
        /*0066*/ 	.short	(.L_161 - .L_160)
	.align		4
.L_160:
        /*0068*/ 	.word	index@(.nv.constant0._Z14transposeNaivePfS_ii)
        /*006c*/ 	.short	0x0380
        /*006e*/ 	.short	0x0018


	//----- nvinfo : EIATTR_SW_WAR
	.align		4
.L_161:
        /*0070*/ 	.byte	0x04, 0x36
        /*0072*/ 	.short	(.L_163 - .L_162)
.L_162:
        /*0074*/ 	.word	0x00000008
.L_163:


//--------------------- .nv.info._Z13copySharedMemPfS_ii --------------------------
	.section	.nv.info._Z13copySharedMemPfS_ii,"",@"SHT_CUDA_INFO"
	.sectionflags	@""
	.align	4


	//----- nvinfo : EIATTR_CUDA_API_VERSION
	.align		4
        /*0000*/ 	.byte	0x04, 0x37
        /*0002*/ 	.short	(.L_165 - .L_164)
.L_164:
        /*0004*/ 	.word	0x00000082


	//----- nvinfo : EIATTR_KPARAM_INFO
	.align		4
.L_165:
        /*0008*/ 	.byte	0x04, 0x17
        /*000a*/ 	.short	(.L_167 - .L_166)
.L_166:
        /*000c*/ 	.word	0x00000000
        /*0010*/ 	.short	0x0003
        /*0012*/ 	.short	0x0014
        /*0014*/ 	.byte	0x00, 0xf0, 0x11, 0x00


	//----- nvinfo : EIATTR_KPARAM_INFO
	.align		4
.L_167:
        /*0018*/ 	.byte	0x04, 0x17
        /*001a*/ 	.short	(.L_169 - .L_168)
.L_168:
        /*001c*/ 	.word	0x00000000
        /*0020*/ 	.short	0x0002
        /*0022*/ 	.short	0x0010
        /*0024*/ 	.byte	0x00, 0xf0, 0x11, 0x00


	//----- nvinfo : EIATTR_KPARAM_INFO
	.align		4
.L_169:
        /*0028*/ 	.byte	0x04, 0x17
        /*002a*/ 	.short	(.L_171 - .L_170)
.L_170:
        /*002c*/ 	.word	0x00000000
        /*0030*/ 	.short	0x0001
        /*0032*/ 	.short	0x0008
        /*0034*/ 	.byte	0x00, 0xf0, 0x21, 0x00


	//----- nvinfo : EIATTR_KPARAM_INFO
	.align		4
.L_171:
        /*0038*/ 	.byte	0x04, 0x17
        /*003a*/ 	.short	(.L_173 - .L_172)
.L_172:
        /*003c*/ 	.word	0x00000000
        /*0040*/ 	.short	0x0000
        /*0042*/ 	.short	0x0000
        /*0044*/ 	.byte	0x00, 0xf0, 0x21, 0x00


	//----- nvinfo : EIATTR_SPARSE_MMA_MASK
	.align		4
.L_173:
        /*0048*/ 	.byte	0x03, 0x50
        /*004a*/ 	.short	0x0000


	//----- nvinfo : EIATTR_MAXREG_COUNT
	.align		4
        /*004c*/ 	.byte	0x03, 0x1b
        /*004e*/ 	.short	0x00ff


	//----- nvinfo : EIATTR_NUM_BARRIERS
	.align		4
        /*0050*/ 	.byte	0x02, 0x4c
        /*0052*/ 	.byte	0x01
	.zero		1


	//----- nvinfo : EIATTR_MERCURY_ISA_VERSION
	.align		4
        /*0054*/ 	.byte	0x03, 0x5f
        /*0056*/ 	.short	0x0101


	//----- nvinfo : EIATTR_COOP_GROUP_MASK_REGIDS
	.align		4
        /*0058*/ 	.byte	0x04, 0x29
        /*005a*/ 	.short	(.L_175 - .L_174)


	//   ....[0]....
.L_174:
        /*005c*/ 	.word	0xffffffff


	//----- nvinfo : EIATTR_COOP_GROUP_INSTR_OFFSETS
	.align		4
.L_175:
        /*0060*/ 	.byte	0x04, 0x28
        /*0062*/ 	.short	(.L_177 - .L_176)


	//   ....[0]....
.L_176:
        /*0064*/ 	.word	0x00000170


	//----- nvinfo : EIATTR_VRC_CTA_INIT_COUNT
	.align		4
.L_177:
        /*0068*/ 	.byte	0x02, 0x4a
	.zero		1
	.zero		1


	//----- nvinfo : EIATTR_EXIT_INSTR_OFFSETS
	.align		4
        /*006c*/ 	.byte	0x04, 0x1c
        /*006e*/ 	.short	(.L_179 - .L_178)


	//   ....[0]....
.L_178:
        /*0070*/ 	.word	0x00000180


	//   ....[1]....
        /*0074*/ 	.word	0x000001d0


	//----- nvinfo : EIATTR_CBANK_PARAM_SIZE
	.align		4
.L_179:
        /*0078*/ 	.byte	0x03, 0x19
        /*007a*/ 	.short	0x0018


	//----- nvinfo : EIATTR_PARAM_CBANK
	.align		4
        /*007c*/ 	.byte	0x04, 0x0a
        /*007e*/ 	.short	(.L_181 - .L_180)
	.align		4
.L_180:
        /*0080*/ 	.word	index@(.nv.constant0._Z13copySharedMemPfS_ii)
        /*0084*/ 	.short	0x0380
        /*0086*/ 	.short	0x0018


	//----- nvinfo : EIATTR_SW_WAR
	.align		4
.L_181:
        /*0088*/ 	.byte	0x04, 0x36
        /*008a*/ 	.short	(.L_183 - .L_182)
.L_182:
        /*008c*/ 	.word	0x00000008
.L_183:


//--------------------- .nv.info._Z4copyPfS_ii    --------------------------
	.section	.nv.info._Z4copyPfS_ii,"",@"SHT_CUDA_INFO"
	.sectionflags	@""
	.align	4


	//----- nvinfo : EIATTR_CUDA_API_VERSION
	.align		4
        /*0000*/ 	.byte	0x04, 0x37
        /*0002*/ 	.short	(.L_185 - .L_184)
.L_184:
        /*0004*/ 	.word	0x00000082


	//----- nvinfo : EIATTR_KPARAM_INFO
	.align		4
.L_185:
        /*0008*/ 	.byte	0x04, 0x17
        /*000a*/ 	.short	(.L_187 - .L_186)
.L_186:
        /*000c*/ 	.word	0x00000000
        /*0010*/ 	.short	0x0003
        /*0012*/ 	.short	0x0014
        /*0014*/ 	.byte	0x00, 0xf0, 0x11, 0x00


	//----- nvinfo : EIATTR_KPARAM_INFO
	.align		4
.L_187:
        /*0018*/ 	.byte	0x04, 0x17
        /*001a*/ 	.short	(.L_189 - .L_188)
.L_188:
        /*001c*/ 	.word	0x00000000
        /*0020*/ 	.short	0x0002
        /*0022*/ 	.short	0x0010
        /*0024*/ 	.byte	0x00, 0xf0, 0x11, 0x00


	//----- nvinfo : EIATTR_KPARAM_INFO
	.align		4
.L_189:
        /*0028*/ 	.byte	0x04, 0x17
        /*002a*/ 	.short	(.L_191 - .L_190)
.L_190:
        /*002c*/ 	.word	0x00000000
        /*0030*/ 	.short	0x0001
        /*0032*/ 	.short	0x0008
        /*0034*/ 	.byte	0x00, 0xf0, 0x21, 0x00


	//----- nvinfo : EIATTR_KPARAM_INFO
	.align		4
.L_191:
        /*0038*/ 	.byte	0x04, 0x17
        /*003a*/ 	.short	(.L_193 - .L_192)
.L_192:
        /*003c*/ 	.word	0x00000000
        /*0040*/ 	.short	0x0000
        /*0042*/ 	.short	0x0000
        /*0044*/ 	.byte	0x00, 0xf0, 0x21, 0x00


	//----- nvinfo : EIATTR_SPARSE_MMA_MASK
	.align		4
.L_193:
        /*0048*/ 	.byte	0x03, 0x50
        /*004a*/ 	.short	0x0000


	//----- nvinfo : EIATTR_MAXREG_COUNT
	.align		4
        /*004c*/ 	.byte	0x03, 0x1b
        /*004e*/ 	.short	0x00ff


	//----- nvinfo : EIATTR_MERCURY_ISA_VERSION
	.align		4
        /*0050*/ 	.byte	0x03, 0x5f
        /*0052*/ 	.short	0x0101


	//----- nvinfo : EIATTR_VRC_CTA_INIT_COUNT
	.align		4
        /*0054*/ 	.byte	0x02, 0x4a
	.zero		1
	.zero		1


	//----- nvinfo : EIATTR_EXIT_INSTR_OFFSETS
	.align		4
        /*0058*/ 	.byte	0x04, 0x1c
        /*005a*/ 	.short	(.L_195 - .L_194)


	//   ....[0]....
.L_194:
        /*005c*/ 	.word	0x00000100


	//----- nvinfo : EIATTR_CBANK_PARAM_SIZE
	.align		4
.L_195:
        /*0060*/ 	.byte	0x03, 0x19
        /*0062*/ 	.short	0x0018


	//----- nvinfo : EIATTR_PARAM_CBANK
	.align		4
        /*0064*/ 	.byte	0x04, 0x0a
        /*0066*/ 	.short	(.L_197 - .L_196)
	.align		4
.L_196:
        /*0068*/ 	.word	index@(.nv.constant0._Z4copyPfS_ii)
        /*006c*/ 	.short	0x0380
        /*006e*/ 	.short	0x0018


	//----- nvinfo : EIATTR_SW_WAR
	.align		4
.L_197:
        /*0070*/ 	.byte	0x04, 0x36
        /*0072*/ 	.short	(.L_199 - .L_198)
.L_198:
        /*0074*/ 	.word	0x00000008
.L_199:


//--------------------- .nv.callgraph             --------------------------
	.section	.nv.callgraph,"",@"SHT_CUDA_CALLGRAPH"
	.align	4
	.sectionentsize	8
	.align		4
        /*0000*/ 	.word	0x00000000
	.align		4
        /*0004*/ 	.word	0xffffffff
	.align		4
        /*0008*/ 	.word	0x00000000
	.align		4
        /*000c*/ 	.word	0xfffffffe
	.align		4
        /*0010*/ 	.word	0x00000000
	.align		4
        /*0014*/ 	.word	0xfffffffd
	.align		4
        /*0018*/ 	.word	0x00000000
	.align		4
        /*001c*/ 	.word	0xfffffffc


//--------------------- .text._Z22transposeCoarseGrainedPfS_ii --------------------------
	.section	.text._Z22transposeCoarseGrainedPfS_ii,"ax",@progbits
	.align	128
        .global         _Z22transposeCoarseGrainedPfS_ii
        .type           _Z22transposeCoarseGrainedPfS_ii,@function
        .size           _Z22transposeCoarseGrainedPfS_ii,(.L_x_10 - _Z22transposeCoarseGrainedPfS_ii)
        .other          _Z22transposeCoarseGrainedPfS_ii,@"STO_CUDA_ENTRY STV_DEFAULT"
_Z22transposeCoarseGrainedPfS_ii:
.text._Z22transposeCoarseGrainedPfS_ii:
[----:B------:R-:W-:Y:S01]  /*0000*/  LDC R1, c[0x0][0x37c] ;  /* 0x0000df00ff017b82 */ /* 0x000fe20000000800 */
[----:B------:R-:W0:Y:S07]  /*0010*/  S2R R6, SR_CTAID.X ;  /* 0x0000000000067919 */ /* 0x000e2e0000002500 */
[----:B------:R-:W1:Y:S01]  /*0020*/  LDC.64 R2, c[0x0][0x388] ;  /* 0x0000e200ff027b82 */ /* 0x000e620000000a00 */
[----:B------:R-:W2:Y:S01]  /*0030*/  LDCU UR6, c[0x0][0x390] ;  /* 0x00007200ff0677ac */ /* 0x000ea20008000800 */
[----:B------:R-:W3:Y:S01]  /*0040*/  S2R R8, SR_CTAID.Y ;  /* 0x0000000000087919 */ /* 0x000ee20000002600 */
[----:B------:R-:W4:Y:S01]  /*0050*/  LDCU.64 UR4, c[0x0][0x358] ;  /* 0x00006b00ff0477ac */ /* 0x000f220008000a00 */
[----:B------:R-:W3:Y:S01]  /*0060*/  S2R R13, SR_TID.Y ;  /* 0x00000000000d7919 */ /* 0x000ee20000002200 */
[----:B------:R-:W0:Y:S01]  /*0070*/  S2R R11, SR_TID.X ;  /* 0x00000000000b7919 */ /* 0x000e220000002100 */
[----:B---3--:R-:W-:-:S02]  /*0080*/  LEA R0, R8, R13, 0x4 ;  /* 0x0000000d08007211 */ /* 0x008fc400078e20ff */
[----:B0-----:R-:W-:-:S05]  /*0090*/  LEA R5, R6, R11, 0x4 ;  /* 0x0000000b06057211 */ /* 0x001fca00078e20ff */
[----:B--2---:R-:W-:Y:S01]  /*00a0*/  IMAD R5, R0, UR6, R5 ;  /* 0x0000000600057c24 */ /* 0x004fe2000f8e0205 */
[----:B------:R-:W-:Y:S01]  /*00b0*/  MOV R4, 0x400 ;  /* 0x0000040000047802 */ /* 0x000fe20000000f00 */
[----:B------:R-:W0:Y:S02]  /*00c0*/  LDCU UR6, c[0x0][0x394] ;  /* 0x00007280ff0677ac */ /* 0x000e240008000800 */
[----:B-1----:R-:W-:-:S05]  /*00d0*/  IMAD.WIDE R2, R5, 0x4, R2 ;  /* 0x0000000405027825 */ /* 0x002fca00078e0202 */
[----:B----4-:R1:W2:Y:S01]  /*00e0*/  LDG.E R0, desc[UR4][R2.64] ;  /* 0x0000000402007981 */ /* 0x0102a2000c1e1900 */
[----:B------:R-:W3:Y:S01]  /*00f0*/  S2R R5, SR_CgaCtaId ;  /* 0x0000000000057919 */ /* 0x000ee20000008800 */
[----:B-1----:R-:W-:Y:S02]  /*0100*/  LEA R2, R6, R13, 0x4 ;  /* 0x0000000d06027211 */ /* 0x002fe400078e20ff */
[----:B------:R-:W-:-:S05]  /*0110*/  LEA R3, R8, R11, 0x4 ;  /* 0x0000000b08037211 */ /* 0x000fca00078e20ff */
[----:B0-----:R-:W-:Y:S01]  /*0120*/  IMAD R3, R2, UR6, R3 ;  /* 0x0000000602037c24 */ /* 0x001fe2000f8e0203 */
[----:B---3--:R-:W-:-:S05]  /*0130*/  LEA R4, R5, R4, 0x18 ;  /* 0x0000000405047211 */ /* 0x008fca00078ec0ff */
[----:B------:R-:W-:-:S05]  /*0140*/  IMAD R4, R13, 0x44, R4 ;  /* 0x000000440d047824 */ /* 0x000fca00078e0204 */
[----:B------:R-:W-:Y:S02]  /*0150*/  LEA R7, R11, R4, 0x2 ;  /* 0x000000040b077211 */ /* 0x000fe400078e10ff */
[----:B------:R-:W0:Y:S02]  /*0160*/  LDC.64 R4, c[0x0][0x380] ;  /* 0x0000e000ff047b82 */ /* 0x000e240000000a00 */
[----:B0-----:R-:W-:Y:S01]  /*0170*/  IMAD.WIDE R2, R3, 0x4, R4 ;  /* 0x0000000403027825 */ /* 0x001fe200078e0204 */
[----:B--2---:R-:W-:Y:S05]  /*0180*/  STS [R7], R0 ;  /* 0x0000000007007388 */ /* 0x004fea0000000800 */
[----:B------:R-:W-:Y:S06]  /*0190*/  BAR.SYNC.DEFER_BLOCKING 0x0 ;  /* 0x0000000000007b1d */ /* 0x000fec0000010000 */
[----:B------:R-:W0:Y:S04]  /*01a0*/  LDS R9, [R7] ;  /* 0x0000000007097984 */ /* 0x000e280000000800 */
[----:B0-----:R-:W-:Y:S01]  /*01b0*/  STG.E desc[UR4][R2.64], R9 ;  /* 0x0000000902007986 */ /* 0x001fe2000c101904 */
[----:B------:R-:W-:Y:S05]  /*01c0*/  EXIT ;  /* 0x000000000000794d */ /* 0x000fea0003800000 */
.L_x_0:
[----:B------:R-:W-:-:S00]  /*01d0*/  BRA `(.L_x_0) ;  /* 0xfffffffc00fc7947 */ /* 0x000fc0000383ffff */
[----:B------:R-:W-:-:S00]  /*01e0*/  NOP ;  /* 0x0000000000007918 */ /* 0x000fc00000000000 */
        /* <DEDUP_REMOVED lines=9> */
.L_x_10:


//--------------------- .text._Z20transposeFineGrainedPfS_ii --------------------------
	.section	.text._Z20transposeFineGrainedPfS_ii,"ax",@progbits
	.align	128
        .global         _Z20transposeFineGrainedPfS_ii
        .type           _Z20transposeFineGrainedPfS_ii,@function
        .size           _Z20transposeFineGrainedPfS_ii,(.L_x_11 - _Z20transposeFineGrainedPfS_ii)
        .other          _Z20transposeFineGrainedPfS_ii,@"STO_CUDA_ENTRY STV_DEFAULT"
_Z20transposeFineGrainedPfS_ii:
.text._Z20transposeFineGrainedPfS_ii:
[----:B------:R-:W-:Y:S01]  /*0000*/  LDC R1, c[0x0][0x37c] ;  /* 0x0000df00ff017b82 */ /* 0x000fe20000000800 */
[----:B------:R-:W0:Y:S07]  /*0010*/  S2R R0, SR_CTAID.X ;  /* 0x0000000000007919 */ /* 0x000e2e0000002500 */
[----:B------:R-:W1:Y:S01]  /*0020*/  LDC.64 R2, c[0x0][0x388] ;  /* 0x0000e200ff027b82 */ /* 0x000e620000000a00 */
[----:B------:R-:W2:Y:S01]  /*0030*/  LDCU UR6, c[0x0][0x390] ;  /* 0x00007200ff0677ac */ /* 0x000ea20008000800 */
[----:B------:R-:W0:Y:S01]  /*0040*/  S2R R9, SR_TID.X ;  /* 0x0000000000097919 */ /* 0x000e220000002100 */
[----:B------:R-:W3:Y:S01]  /*0050*/  LDCU.64 UR4, c[0x0][0x358] ;  /* 0x00006b00ff0477ac */ /* 0x000ee20008000a00 */
[----:B------:R-:W4:Y:S01]  /*0060*/  S2R R5, SR_CTAID.Y ;  /* 0x0000000000057919 */ /* 0x000f220000002600 */
[----:B------:R-:W4:Y:S01]  /*0070*/  S2R R11, SR_TID.Y ;  /* 0x00000000000b7919 */ /* 0x000f220000002200 */
[----:B0-----:R-:W-:-:S02]  /*0080*/  LEA R0, R0, R9, 0x4 ;  /* 0x0000000900007211 */ /* 0x001fc400078e20ff */
[----:B----4-:R-:W-:-:S05]  /*0090*/  LEA R5, R5, R11, 0x4 ;  /* 0x0000000b05057211 */ /* 0x010fca00078e20ff */
[----:B--2---:R-:W-:-:S04]  /*00a0*/  IMAD R5, R5, UR6, R0 ;  /* 0x0000000605057c24 */ /* 0x004fc8000f8e0200 */
[----:B-1----:R-:W-:-:S05]  /*00b0*/  IMAD.WIDE R2, R5, 0x4, R2 ;  /* 0x0000000405027825 */ /* 0x002fca00078e0202 */
[----:B---3--:R0:W2:Y:S01]  /*00c0*/  LDG.E R0, desc[UR4][R2.64] ;  /* 0x0000000402007981 */ /* 0x0080a2000c1e1900 */
[----:B------:R-:W-:Y:S01]  /*00d0*/  MOV R4, 0x400 ;  /* 0x0000040000047802 */ /* 0x000fe20000000f00 */
[----:B------:R-:W1:Y:S01]  /*00e0*/  S2R R7, SR_CgaCtaId ;  /* 0x0000000000077919 */ /* 0x000e620000008800 */
[----:B0-----:R-:W0:Y:S02]  /*00f0*/  LDC.64 R2, c[0x0][0x380] ;  /* 0x0000e000ff027b82 */ /* 0x001e240000000a00 */
[----:B0-----:R-:W-:Y:S01]  /*0100*/  IMAD.WIDE R2, R5, 0x4, R2 ;  /* 0x0000000405027825 */ /* 0x001fe200078e0202 */
[----:B-1----:R-:W-:-:S05]  /*0110*/  LEA R4, R7, R4, 0x18 ;  /* 0x0000000407047211 */ /* 0x002fca00078ec0ff */
[--C-:B------:R-:W-:Y:S02]  /*0120*/  IMAD R6, R11, 0x44, R4.reuse ;  /* 0x000000440b067824 */ /* 0x100fe400078e0204 */
[----:B------:R-:W-:-:S03]  /*0130*/  IMAD R4, R9, 0x44, R4 ;  /* 0x0000004409047824 */ /* 0x000fc600078e0204 */
[----:B------:R-:W-:Y:S02]  /*0140*/  LEA R7, R9, R6, 0x2 ;  /* 0x0000000609077211 */ /* 0x000fe400078e10ff */
[----:B------:R-:W-:-:S03]  /*0150*/  LEA R4, R11, R4, 0x2 ;  /* 0x000000040b047211 */ /* 0x000fc600078e10ff */
[----:B--2---:R-:W-:Y:S01]  /*0160*/  STS [R7], R0 ;  /* 0x0000000007007388 */ /* 0x004fe20000000800 */
[----:B------:R-:W-:Y:S06]  /*0170*/  BAR.SYNC.DEFER_BLOCKING 0x0 ;  /* 0x0000000000007b1d */ /* 0x000fec0000010000 */
[----:B------:R-:W0:Y:S04]  /*0180*/  LDS R9, [R4] ;  /* 0x0000000004097984 */ /* 0x000e280000000800 */
[----:B0-----:R-:W-:Y:S01]  /*0190*/  STG.E desc[UR4][R2.64], R9 ;  /* 0x0000000902007986 */ /* 0x001fe2000c101904 */
[----:B------:R-:W-:Y:S05]  /*01a0*/  EXIT ;  /* 0x000000000000794d */ /* 0x000fea0003800000 */
.L_x_1:
        /* <DEDUP_REMOVED lines=13> */
.L_x_11:


//--------------------- .text._Z17transposeDiagonalPfS_ii --------------------------
	.section	.text._Z17transposeDiagonalPfS_ii,"ax",@progbits
	.align	128
        .global         _Z17transposeDiagonalPfS_ii
        .type           _Z17transposeDiagonalPfS_ii,@function
        .size           _Z17transposeDiagonalPfS_ii,(.L_x_12 - _Z17transposeDiagonalPfS_ii)
        .other          _Z17transposeDiagonalPfS_ii,@"STO_CUDA_ENTRY STV_DEFAULT"
_Z17transposeDiagonalPfS_ii:
.text._Z17transposeDiagonalPfS_ii:
[----:B------:R-:W-:Y:S01]  /*0000*/  LDC R1, c[0x0][0x37c] ;  /* 0x0000df00ff017b82 */ /* 0x000fe20000000800 */
[----:B------:R-:W0:Y:S07]  /*0010*/  LDCU.64 UR8, c[0x0][0x390] ;  /* 0x00007200ff0877ac */ /* 0x000e2e0008000a00 */
[----:B------:R-:W1:Y:S01]  /*0020*/  S2UR UR6, SR_CTAID.X ;  /* 0x00000000000679c3 */ /* 0x000e620000002500 */
[----:B------:R-:W2:Y:S07]  /*0030*/  LDCU.64 UR4, c[0x0][0x358] ;  /* 0x00006b00ff0477ac */ /* 0x000eae0008000a00 */
[----:B------:R-:W3:Y:S08]  /*0040*/  S2UR UR7, SR_CTAID.Y ;  /* 0x00000000000779c3 */ /* 0x000ef00000002600 */
[----:B------:R-:W4:Y:S01]  /*0050*/  LDC R3, c[0x0][0x370] ;  /* 0x0000dc00ff037b82 */ /* 0x000f220000000800 */
[----:B0-----:R-:W-:Y:S01]  /*0060*/  UISETP.NE.AND UP0, UPT, UR8, UR9, UPT ;  /* 0x000000090800728c */ /* 0x001fe2000bf05270 */
[----:B-1----:R-:W-:-:S08]  /*0070*/  MOV R0, UR6 ;  /* 0x0000000600007c02 */ /* 0x002fd00008000f00 */
[----:B--2---:R-:W-:Y:S05]  /*0080*/  BRA.U !UP0, `(.L_x_2) ;  /* 0x0000000108647547 */ /* 0x004fea000b800000 */
[----:B------:R-:W0:Y:S01]  /*0090*/  LDC R7, c[0x0][0x374] ;  /* 0x0000dd00ff077b82 */ /* 0x000e220000000800 */
[----:B---34-:R-:W-:Y:S01]  /*00a0*/  IMAD R0, R3, UR7, R0 ;  /* 0x0000000703007c24 */ /* 0x018fe2000f8e0200 */
[----:B0-----:R-:W0:Y:S08]  /*00b0*/  I2F.U32.RP R2, R7 ;  /* 0x0000000700027306 */ /* 0x001e300000209000 */
[----:B0-----:R-:W0:Y:S02]  /*00c0*/  MUFU.RCP R2, R2 ;  /* 0x0000000200027308 */ /* 0x001e240000001000 */
[----:B0-----:R-:W-:Y:S01]  /*00d0*/  VIADD R4, R2, 0xffffffe ;  /* 0x0ffffffe02047836 */ /* 0x001fe20000000000 */
[----:B------:R-:W-:-:S05]  /*00e0*/  LOP3.LUT R2, RZ, R7, RZ, 0x33, !PT ;  /* 0x00000007ff027212 */ /* 0x000fca00078e33ff */
[----:B------:R0:W1:Y:S02]  /*00f0*/  F2I.FTZ.U32.TRUNC.NTZ R5, R4 ;  /* 0x0000000400057305 */ /* 0x000064000021f000 */
[----:B0-----:R-:W-:Y:S01]  /*0100*/  IMAD.MOV.U32 R4, RZ, RZ, RZ ;  /* 0x000000ffff047224 */ /* 0x001fe200078e00ff */
[----:B-1----:R-:W-:-:S05]  /*0110*/  IADD3 R6, PT, PT, RZ, -R5, RZ ;  /* 0x80000005ff067210 */ /* 0x002fca0007ffe0ff */
[----:B------:R-:W-:-:S04]  /*0120*/  IMAD R9, R6, R7, RZ ;  /* 0x0000000706097224 */ /* 0x000fc800078e02ff */
[----:B------:R-:W-:-:S06]  /*0130*/  IMAD.HI.U32 R5, R5, R9, R4 ;  /* 0x0000000905057227 */ /* 0x000fcc00078e0004 */
[----:B------:R-:W-:-:S05]  /*0140*/  IMAD.HI.U32 R5, R5, R0, RZ ;  /* 0x0000000005057227 */ /* 0x000fca00078e00ff */
[----:B------:R-:W-:-:S05]  /*0150*/  IADD3 R6, PT, PT, -R5, RZ, RZ ;  /* 0x000000ff05067210 */ /* 0x000fca0007ffe1ff */
[----:B------:R-:W-:-:S05]  /*0160*/  IMAD R0, R7, R6, R0 ;  /* 0x0000000607007224 */ /* 0x000fca00078e0200 */
[----:B------:R-:W-:-:S13]  /*0170*/  ISETP.GE.U32.AND P1, PT, R0, R7, PT ;  /* 0x000000070000720c */ /* 0x000fda0003f26070 */
[----:B------:R-:W-:Y:S01]  /*0180*/  @P1 IMAD.IADD R0, R0, 0x1, -R7 ;  /* 0x0000000100001824 */ /* 0x000fe200078e0a07 */
[----:B------:R-:W-:Y:S02]  /*0190*/  @P1 IADD3 R5, PT, PT, R5, 0x1, RZ ;  /* 0x0000000105051810 */ /* 0x000fe40007ffe0ff */
[----:B------:R-:W-:Y:S02]  /*01a0*/  ISETP.NE.U32.AND P1, PT, R7, RZ, PT ;  /* 0x000000ff0700720c */ /* 0x000fe40003f25070 */
[----:B------:R-:W-:-:S13]  /*01b0*/  ISETP.GE.U32.AND P0, PT, R0, R7, PT ;  /* 0x000000070000720c */ /* 0x000fda0003f06070 */
[----:B------:R-:W-:Y:S01]  /*01c0*/  @P0 IMAD.IADD R0, R0, 0x1, -R7 ;  /* 0x0000000100000824 */ /* 0x000fe200078e0a07 */
[----:B------:R-:W-:-:S04]  /*01d0*/  @P0 IADD3 R5, PT, PT, R5, 0x1, RZ ;  /* 0x0000000105050810 */ /* 0x000fc80007ffe0ff */
[C---:B------:R-:W-:Y:S02]  /*01e0*/  SEL R0, R2.reuse, R0, !P1 ;  /* 0x0000000002007207 */ /* 0x040fe40004800000 */
[----:B------:R-:W-:-:S05]  /*01f0*/  SEL R5, R2, R5, !P1 ;  /* 0x0000000502057207 */ /* 0x000fca0004800000 */
[----:B------:R-:W-:Y:S01]  /*0200*/  IMAD.IADD R2, R0, 0x1, R5 ;  /* 0x0000000100027824 */ /* 0x000fe200078e0205 */
[----:B------:R-:W-:Y:S06]  /*0210*/  BRA `(.L_x_3) ;  /* 0x0000000000047947 */ /* 0x000fec0003800000 */
.L_x_2:
[----:B---3--:R-:W-:-:S07]  /*0220*/  IADD3 R2, PT, PT, R0, UR7, RZ ;  /* 0x0000000700027c10 */ /* 0x008fce000fffe0ff */
.L_x_3:
[----:B----4-:R-:W0:Y:S01]  /*0230*/  I2F.U32.RP R6, R3 ;  /* 0x0000000300067306 */ /* 0x010e220000209000 */
[----:B------:R-:W1:Y:S01]  /*0240*/  S2R R11, SR_TID.X ;  /* 0x00000000000b7919 */ /* 0x000e620000002100 */
[----:B------:R-:W-:Y:S01]  /*0250*/  ISETP.NE.U32.AND P1, PT, R3, RZ, PT ;  /* 0x000000ff0300720c */ /* 0x000fe20003f25070 */
[----:B------:R-:W2:Y:S05]  /*0260*/  S2R R10, SR_TID.Y ;  /* 0x00000000000a7919 */ /* 0x000eaa0000002200 */
[----:B0-----:R-:W0:Y:S02]  /*0270*/  MUFU.RCP R6, R6 ;  /* 0x0000000600067308 */ /* 0x001e240000001000 */
[----:B0-----:R-:W-:-:S06]  /*0280*/  VIADD R4, R6, 0xffffffe ;  /* 0x0ffffffe06047836 */ /* 0x001fcc0000000000 */
[----:B------:R0:W3:Y:S02]  /*0290*/  F2I.FTZ.U32.TRUNC.NTZ R5, R4 ;  /* 0x0000000400057305 */ /* 0x0000e4000021f000 */
[----:B0-----:R-:W-:Y:S01]  /*02a0*/  IMAD.MOV.U32 R4, RZ, RZ, RZ ;  /* 0x000000ffff047224 */ /* 0x001fe200078e00ff */
[----:B---3--:R-:W-:-:S05]  /*02b0*/  IADD3 R8, PT, PT, RZ, -R5, RZ ;  /* 0x80000005ff087210 */ /* 0x008fca0007ffe0ff */
[----:B------:R-:W-:-:S04]  /*02c0*/  IMAD R7, R8, R3, RZ ;  /* 0x0000000308077224 */ /* 0x000fc800078e02ff */
[----:B------:R-:W-:-:S06]  /*02d0*/  IMAD.HI.U32 R5, R5, R7, R4 ;  /* 0x0000000705057227 */ /* 0x000fcc00078e0004 */
[----:B------:R-:W-:-:S05]  /*02e0*/  IMAD.HI.U32 R5, R5, R2, RZ ;  /* 0x0000000205057227 */ /* 0x000fca00078e00ff */
[----:B------:R-:W-:-:S05]  /*02f0*/  IADD3 R5, PT, PT, -R5, RZ, RZ ;  /* 0x000000ff05057210 */ /* 0x000fca0007ffe1ff */
[----:B------:R-:W-:Y:S02]  /*0300*/  IMAD R8, R3, R5, R2 ;  /* 0x0000000503087224 */ /* 0x000fe400078e0202 */
[----:B------:R-:W0:Y:S01]  /*0310*/  LDC.64 R4, c[0x0][0x388] ;  /* 0x0000e200ff047b82 */ /* 0x000e220000000a00 */
[----:B--2---:R-:W-:Y:S02]  /*0320*/  IMAD R2, R0, 0x10, R10 ;  /* 0x0000001000027824 */ /* 0x004fe400078e020a */
[----:B------:R-:W-:-:S13]  /*0330*/  ISETP.GE.U32.AND P0, PT, R8, R3, PT ;  /* 0x000000030800720c */ /* 0x000fda0003f06070 */
[----:B------:R-:W-:-:S05]  /*0340*/  @P0 IMAD.IADD R8, R8, 0x1, -R3 ;  /* 0x0000000108080824 */ /* 0x000fca00078e0a03 */
[----:B------:R-:W-:-:S13]  /*0350*/  ISETP.GE.U32.AND P0, PT, R8, R3, PT ;  /* 0x000000030800720c */ /* 0x000fda0003f06070 */
[-C--:B------:R-:W-:Y:S02]  /*0360*/  @P0 IADD3 R8, PT, PT, R8, -R3.reuse, RZ ;  /* 0x8000000308080210 */ /* 0x080fe40007ffe0ff */
[----:B------:R-:W-:-:S04]  /*0370*/  @!P1 LOP3.LUT R8, RZ, R3, RZ, 0x33, !PT ;  /* 0x00000003ff089212 */ /* 0x000fc800078e33ff */
[----:B-1----:R-:W-:-:S05]  /*0380*/  LEA R3, R8, R11, 0x4 ;  /* 0x0000000b08037211 */ /* 0x002fca00078e20ff */
[----:B------:R-:W-:-:S04]  /*0390*/  IMAD R3, R2, UR8, R3 ;  /* 0x0000000802037c24 */ /* 0x000fc8000f8e0203 */
[----:B0-----:R-:W-:-:S05]  /*03a0*/  IMAD.WIDE R2, R3, 0x4, R4 ;  /* 0x0000000403027825 */ /* 0x001fca00078e0204 */
[----:B------:R0:W2:Y:S01]  /*03b0*/  LDG.E R4, desc[UR4][R2.64] ;  /* 0x0000000402047981 */ /* 0x0000a2000c1e1900 */
[----:B------:R-:W-:Y:S02]  /*03c0*/  MOV R5, 0x400 ;  /* 0x0000040000057802 */ /* 0x000fe40000000f00 */
[----:B------:R-:W-:Y:S01]  /*03d0*/  LEA R8, R8, R10, 0x4 ;  /* 0x0000000a08087211 */ /* 0x000fe200078e20ff */
[----:B------:R-:W1:Y:S01]  /*03e0*/  S2R R6, SR_CgaCtaId ;  /* 0x0000000000067919 */ /* 0x000e620000008800 */
[----:B0-----:R-:W0:Y:S01]  /*03f0*/  LDC.64 R2, c[0x0][0x380] ;  /* 0x0000e000ff027b82 */ /* 0x001e220000000a00 */
[----:B-1----:R-:W-:-:S05]  /*0400*/  LEA R5, R6, R5, 0x18 ;  /* 0x0000000506057211 */ /* 0x002fca00078ec0ff */
[--C-:B------:R-:W-:Y:S02]  /*0410*/  IMAD R6, R10, 0x44, R5.reuse ;  /* 0x000000440a067824 */ /* 0x100fe400078e0205 */
[----:B------:R-:W-:-:S03]  /*0420*/  IMAD R7, R11, 0x44, R5 ;  /* 0x000000440b077824 */ /* 0x000fc600078e0205 */
[----:B------:R-:W-:Y:S01]  /*0430*/  LEA R5, R11, R6, 0x2 ;  /* 0x000000060b057211 */ /* 0x000fe200078e10ff */
[----:B------:R-:W-:Y:S01]  /*0440*/  IMAD R6, R10, 0x4, R7 ;  /* 0x000000040a067824 */ /* 0x000fe200078e0207 */
[----:B------:R-:W-:-:S05]  /*0450*/  LEA R7, R0, R11, 0x4 ;  /* 0x0000000b00077211 */ /* 0x000fca00078e20ff */
[----:B------:R-:W-:-:S04]  /*0460*/  IMAD R7, R8, UR9, R7 ;  /* 0x0000000908077c24 */ /* 0x000fc8000f8e0207 */
[----:B0-----:R-:W-:Y:S01]  /*0470*/  IMAD.WIDE R2, R7, 0x4, R2 ;  /* 0x0000000407027825 */ /* 0x001fe200078e0202 */
[----:B--2---:R-:W-:Y:S01]  /*0480*/  STS [R5], R4 ;  /* 0x0000000405007388 */ /* 0x004fe20000000800 */
[----:B------:R-:W-:Y:S06]  /*0490*/  BAR.SYNC.DEFER_BLOCKING 0x0 ;  /* 0x0000000000007b1d */ /* 0x000fec0000010000 */
[----:B------:R-:W0:Y:S04]  /*04a0*/  LDS R9, [R6] ;  /* 0x0000000006097984 */ /* 0x000e280000000800 */
[----:B0-----:R-:W-:Y:S01]  /*04b0*/  STG.E desc[UR4][R2.64], R9 ;  /* 0x0000000902007986 */ /* 0x001fe2000c101904 */
[----:B------:R-:W-:Y:S05]  /*04c0*/  EXIT ;  /* 0x000000000000794d */ /* 0x000fea0003800000 */
.L_x_4:
        /* <DEDUP_REMOVED lines=11> */
.L_x_12:


//--------------------- .text._Z24transposeNoBankConflictsPfS_ii --------------------------
	.section	.text._Z24transposeNoBankConflictsPfS_ii,"ax",@progbits
	.align	128
        .global         _Z24transposeNoBankConflictsPfS_ii
        .type           _Z24transposeNoBankConflictsPfS_ii,@function
        .size           _Z24transposeNoBankConflictsPfS_ii,(.L_x_13 - _Z24transposeNoBankConflictsPfS_ii)
        .other          _Z24transposeNoBankConflictsPfS_ii,@"STO_CUDA_ENTRY STV_DEFAULT"
_Z24transposeNoBankConflictsPfS_ii:
.text._Z24transposeNoBankConflictsPfS_ii:
        /* <DEDUP_REMOVED lines=16> */
[----:B-1----:R-:W1:Y:S01]  /*0100*/  LDC.64 R2, c[0x0][0x380] ;  /* 0x0000e000ff027b82 */ /* 0x002e620000000a00 */
[----:B---3--:R-:W-:-:S05]  /*0110*/  LEA R4, R5, R4, 0x18 ;  /* 0x0000000405047211 */ /* 0x008fca00078ec0ff */
[--C-:B------:R-:W-:Y:S02]  /*0120*/  IMAD R5, R10, 0x44, R4.reuse ;  /* 0x000000440a057824 */ /* 0x100fe400078e0204 */
[----:B------:R-:W-:-:S03]  /*0130*/  IMAD R4, R8, 0x44, R4 ;  /* 0x0000004408047824 */ /* 0x000fc600078e0204 */
[----:B------:R-:W-:Y:S02]  /*0140*/  LEA R5, R8, R5, 0x2 ;  /* 0x0000000508057211 */ /* 0x000fe400078e10ff */
[----:B------:R-:W-:Y:S02]  /*0150*/  LEA R6, R10, R4, 0x2 ;  /* 0x000000040a067211 */ /* 0x000fe400078e10ff */
[----:B------:R-:W-:Y:S02]  /*0160*/  LEA R4, R7, R10, 0x4 ;  /* 0x0000000a07047211 */ /* 0x000fe400078e20ff */
[----:B------:R-:W-:-:S05]  /*0170*/  LEA R7, R11, R8, 0x4 ;  /* 0x000000080b077211 */ /* 0x000fca00078e20ff */
[----:B0-----:R-:W-:-:S04]  /*0180*/  IMAD R7, R4, UR6, R7 ;  /* 0x0000000604077c24 */ /* 0x001fc8000f8e0207 */
[----:B-1----:R-:W-:Y:S01]  /*0190*/  IMAD.WIDE R2, R7, 0x4, R2 ;  /* 0x0000000407027825 */ /* 0x002fe200078e0202 */
[----:B--2---:R-:W-:Y:S01]  /*01a0*/  STS [R5], R0 ;  /* 0x0000000005007388 */ /* 0x004fe20000000800 */
[----:B------:R-:W-:Y:S06]  /*01b0*/  BAR.SYNC.DEFER_BLOCKING 0x0 ;  /* 0x0000000000007b1d */ /* 0x000fec0000010000 */
[----:B------:R-:W0:Y:S04]  /*01c0*/  LDS R9, [R6] ;  /* 0x0000000006097984 */ /* 0x000e280000000800 */
[----:B0-----:R-:W-:Y:S01]  /*01d0*/  STG.E desc[UR4][R2.64], R9 ;  /* 0x0000000902007986 */ /* 0x001fe2000c101904 */
[----:B------:R-:W-:Y:S05]  /*01e0*/  EXIT ;  /* 0x000000000000794d */ /* 0x000fea0003800000 */
.L_x_5:
        /* <DEDUP_REMOVED lines=9> */
.L_x_13:


//--------------------- .text._Z18transposeCoalescedPfS_ii --------------------------
	.section	.text._Z18transposeCoalescedPfS_ii,"ax",@progbits
	.align	128
        .global         _Z18transposeCoalescedPfS_ii
        .type           _Z18transposeCoalescedPfS_ii,@function
        .size           _Z18transposeCoalescedPfS_ii,(.L_x_14 - _Z18transposeCoalescedPfS_ii)
        .other          _Z18transposeCoalescedPfS_ii,@"STO_CUDA_ENTRY STV_DEFAULT"
_Z18transposeCoalescedPfS_ii:
.text._Z18transposeCoalescedPfS_ii:
        /* <DEDUP_REMOVED lines=10> */
[----:B--2---:R-:W-:-:S04]  /*00a0*/  IMAD R5, R0, UR4, R5 ;  /* 0x0000000400057c24 */ /* 0x004fc8000f8e0205 */
[----:B-1----:R-:W-:-:S05]  /*00b0*/  IMAD.WIDE R2, R5, 0x4, R2 ;  /* 0x0000000405027825 */ /* 0x002fca00078e0202 */
[----:B----4-:R0:W2:Y:S01]  /*00c0*/  LDG.E R0, desc[UR6][R2.64] ;  /* 0x0000000602007981 */ /* 0x0100a2000c1e1900 */
[----:B------:R-:W1:Y:S01]  /*00d0*/  S2UR UR5, SR_CgaCtaId ;  /* 0x00000000000579c3 */ /* 0x000e620000008800 */
[----:B------:R-:W-:-:S07]  /*00e0*/  UMOV UR4, 0x400 ;  /* 0x0000040000047882 */ /* 0x000fce0000000000 */
[----:B0-----:R-:W0:Y:S01]  /*00f0*/  LDC.64 R2, c[0x0][0x380] ;  /* 0x0000e000ff027b82 */ /* 0x001e220000000a00 */
[----:B-1----:R-:W-:-:S06]  /*0100*/  ULEA UR4, UR5, UR4, 0x18 ;  /* 0x0000000405047291 */ /* 0x002fcc000f8ec0ff */
[----:B------:R-:W-:Y:S02]  /*0110*/  LEA R4, R10, UR4, 0x6 ;  /* 0x000000040a047c11 */ /* 0x000fe4000f8e30ff */
[C---:B------:R-:W-:Y:S02]  /*0120*/  LEA R6, R8.reuse, UR4, 0x6 ;  /* 0x0000000408067c11 */ /* 0x040fe4000f8e30ff */
[----:B------:R-:W-:Y:S01]  /*0130*/  LEA R5, R8, R4, 0x2 ;  /* 0x0000000408057211 */ /* 0x000fe200078e10ff */
[----:B------:R-:W1:Y:S01]  /*0140*/  LDCU UR4, c[0x0][0x394] ;  /* 0x00007280ff0477ac */ /* 0x000e620008000800 */
[----:B------:R-:W-:Y:S01]  /*0150*/  LEA R4, R7, R10, 0x4 ;  /* 0x0000000a07047211 */ /* 0x000fe200078e20ff */
[----:B------:R-:W-:Y:S02]  /*0160*/  IMAD R6, R10, 0x4, R6 ;  /* 0x000000040a067824 */ /* 0x000fe400078e0206 */
[----:B------:R-:W-:-:S04]  /*0170*/  IMAD R7, R11, 0x10, R8 ;  /* 0x000000100b077824 */ /* 0x000fc800078e0208 */
[----:B-1----:R-:W-:-:S04]  /*0180*/  IMAD R7, R4, UR4, R7 ;  /* 0x0000000404077c24 */ /* 0x002fc8000f8e0207 */
[----:B0-----:R-:W-:Y:S01]  /*0190*/  IMAD.WIDE R2, R7, 0x4, R2 ;  /* 0x0000000407027825 */ /* 0x001fe200078e0202 */
[----:B--2---:R-:W-:Y:S01]  /*01a0*/  STS [R5], R0 ;  /* 0x0000000005007388 */ /* 0x004fe20000000800 */
[----:B------:R-:W-:Y:S06]  /*01b0*/  BAR.SYNC.DEFER_BLOCKING 0x0 ;  /* 0x0000000000007b1d */ /* 0x000fec0000010000 */
[----:B------:R-:W0:Y:S04]  /*01c0*/  LDS R9, [R6] ;  /* 0x0000000006097984 */ /* 0x000e280000000800 */
[----:B0-----:R-:W-:Y:S01]  /*01d0*/  STG.E desc[UR6][R2.64], R9 ;  /* 0x0000000902007986 */ /* 0x001fe2000c101906 */
[----:B------:R-:W-:Y:S05]  /*01e0*/  EXIT ;  /* 0x000000000000794d */ /* 0x000fea0003800000 */
.L_x_6:
        /* <DEDUP_REMOVED lines=9> */
.L_x_14:


//--------------------- .text._Z14transposeNaivePfS_ii --------------------------
	.section	.text._Z14transposeNaivePfS_ii,"ax",@progbits
	.align	128
        .global         _Z14transposeNaivePfS_ii
        .type           _Z14transposeNaivePfS_ii,@function
        .size           _Z14transposeNaivePfS_ii,(.L_x_15 - _Z14transposeNaivePfS_ii)
        .other          _Z14transposeNaivePfS_ii,@"STO_CUDA_ENTRY STV_DEFAULT"
_Z14transposeNaivePfS_ii:
.text._Z14transposeNaivePfS_ii:
[----:B------:R-:W-:Y:S01]  /*0000*/  LDC R1, c[0x0][0x37c] ;  /* 0x0000df00ff017b82 */ /* 0x000fe20000000800 */
[----:B------:R-:W0:Y:S07]  /*0010*/  S2R R0, SR_CTAID.X ;  /* 0x0000000000007919 */ /* 0x000e2e0000002500 */
[----:B------:R-:W1:Y:S01]  /*0020*/  LDC.64 R2, c[0x0][0x388] ;  /* 0x0000e200ff027b82 */ /* 0x000e620000000a00 */
[----:B------:R-:W2:Y:S01]  /*0030*/  LDCU.64 UR6, c[0x0][0x390] ;  /* 0x00007200ff0677ac */ /* 0x000ea20008000a00 */
[----:B------:R-:W0:Y:S01]  /*0040*/  S2R R5, SR_TID.X ;  /* 0x0000000000057919 */ /* 0x000e220000002100 */
[----:B------:R-:W3:Y:S01]  /*0050*/  LDCU.64 UR4, c[0x0][0x358] ;  /* 0x00006b00ff0477ac */ /* 0x000ee20008000a00 */
[----:B------:R-:W4:Y:S01]  /*0060*/  S2R R7, SR_CTAID.Y ;  /* 0x0000000000077919 */ /* 0x000f220000002600 */
[----:B------:R-:W4:Y:S01]  /*0070*/  S2R R4, SR_TID.Y ;  /* 0x0000000000047919 */ /* 0x000f220000002200 */
[----:B0-----:R-:W-:-:S02]  /*0080*/  LEA R0, R0, R5, 0x4 ;  /* 0x0000000500007211 */ /* 0x001fc400078e20ff */
[----:B----4-:R-:W-:-:S05]  /*0090*/  LEA R7, R7, R4, 0x4 ;  /* 0x0000000407077211 */ /* 0x010fca00078e20ff */
[----:B--2---:R-:W-:-:S04]  /*00a0*/  IMAD R5, R7, UR6, R0 ;  /* 0x0000000607057c24 */ /* 0x004fc8000f8e0200 */
[----:B-1----:R-:W-:Y:S02]  /*00b0*/  IMAD.WIDE R2, R5, 0x4, R2 ;  /* 0x0000000405027825 */ /* 0x002fe400078e0202 */
[----:B------:R-:W0:Y:S04]  /*00c0*/  LDC.64 R4, c[0x0][0x380] ;  /* 0x0000e000ff047b82 */ /* 0x000e280000000a00 */
[----:B---3--:R-:W2:Y:S01]  /*00d0*/  LDG.E R3, desc[UR4][R2.64] ;  /* 0x0000000402037981 */ /* 0x008ea2000c1e1900 */
[----:B------:R-:W-:-:S04]  /*00e0*/  IMAD R7, R0, UR7, R7 ;  /* 0x0000000700077c24 */ /* 0x000fc8000f8e0207 */
[----:B0-----:R-:W-:-:S05]  /*00f0*/  IMAD.WIDE R4, R7, 0x4, R4 ;  /* 0x0000000407047825 */ /* 0x001fca00078e0204 */
[----:B--2---:R-:W-:Y:S01]  /*0100*/  STG.E desc[UR4][R4.64], R3 ;  /* 0x0000000304007986 */ /* 0x004fe2000c101904 */
[----:B------:R-:W-:Y:S05]  /*0110*/  EXIT ;  /* 0x000000000000794d */ /* 0x000fea0003800000 */
.L_x_7:
        /* <DEDUP_REMOVED lines=14> */
.L_x_15:


//--------------------- .text._Z13copySharedMemPfS_ii --------------------------
	.section	.text._Z13copySharedMemPfS_ii,"ax",@progbits
	.align	128
        .global         _Z13copySharedMemPfS_ii
        .type           _Z13copySharedMemPfS_ii,@function
        .size           _Z13copySharedMemPfS_ii,(.L_x_16 - _Z13copySharedMemPfS_ii)
        .other          _Z13copySharedMemPfS_ii,@"STO_CUDA_ENTRY STV_DEFAULT"
_Z13copySharedMemPfS_ii:
.text._Z13copySharedMemPfS_ii:
[----:B------:R-:W-:Y:S01]  /*0000*/  LDC R1, c[0x0][0x37c] ;  /* 0x0000df00ff017b82 */ /* 0x000fe20000000800 */
[----:B------:R-:W0:Y:S01]  /*0010*/  S2R R5, SR_CTAID.Y ;  /* 0x0000000000057919 */ /* 0x000e220000002600 */
[----:B------:R-:W1:Y:S06]  /*0020*/  LDCU.64 UR8, c[0x0][0x390] ;  /* 0x00007200ff0877ac */ /* 0x000e6c0008000a00 */
[----:B------:R-:W2:Y:S01]  /*0030*/  LDC.64 R2, c[0x0][0x388] ;  /* 0x0000e200ff027b82 */ /* 0x000ea20000000a00 */
[----:B------:R-:W0:Y:S01]  /*0040*/  S2R R4, SR_TID.Y ;  /* 0x0000000000047919 */ /* 0x000e220000002200 */
[----:B------:R-:W3:Y:S01]  /*0050*/  LDCU.64 UR6, c[0x0][0x358] ;  /* 0x00006b00ff0677ac */ /* 0x000ee20008000a00 */
[----:B------:R-:W4:Y:S01]  /*0060*/  S2R R0, SR_CTAID.X ;  /* 0x0000000000007919 */ /* 0x000f220000002500 */
[----:B------:R-:W4:Y:S01]  /*0070*/  S2R R9, SR_TID.X ;  /* 0x0000000000097919 */ /* 0x000f220000002100 */
[----:B0-----:R-:W-:-:S05]  /*0080*/  IMAD R5, R5, 0x10, R4 ;  /* 0x0000001005057824 */ /* 0x001fca00078e0204 */
[----:B-1----:R-:W-:Y:S02]  /*0090*/  ISETP.GE.AND P0, PT, R5, UR9, PT ;  /* 0x0000000905007c0c */ /* 0x002fe4000bf06270 */
[----:B----4-:R-:W-:-:S04]  /*00a0*/  LEA R0, R0, R9, 0x4 ;  /* 0x0000000900007211 */ /* 0x010fc800078e20ff */
[----:B------:R-:W-:Y:S01]  /*00b0*/  ISETP.GE.OR P0, PT, R0, UR8, P0 ;  /* 0x0000000800007c0c */ /* 0x000fe20008706670 */
[----:B------:R-:W-:-:S04]  /*00c0*/  IMAD R7, R5, UR8, R0 ;  /* 0x0000000805077c24 */ /* 0x000fc8000f8e0200 */
[----:B--2---:R-:W-:-:S08]  /*00d0*/  IMAD.WIDE R2, R7, 0x4, R2 ;  /* 0x0000000407027825 */ /* 0x004fd000078e0202 */
[----:B---3--:R-:W2:Y:S01]  /*00e0*/  @!P0 LDG.E R3, desc[UR6][R2.64] ;  /* 0x0000000602038981 */ /* 0x008ea2000c1e1900 */
[----:B------:R-:W0:Y:S01]  /*00f0*/  S2UR UR5, SR_CgaCtaId ;  /* 0x00000000000579c3 */ /* 0x000e220000008800 */
[----:B------:R-:W-:Y:S01]  /*0100*/  UMOV UR4, 0x400 ;  /* 0x0000040000047882 */ /* 0x000fe20000000000 */
[----:B------:R-:W-:-:S04]  /*0110*/  ISETP.GE.AND P1, PT, R5, UR8, PT ;  /* 0x0000000805007c0c */ /* 0x000fc8000bf26270 */
[----:B------:R-:W-:Y:S01]  /*0120*/  ISETP.GE.OR P1, PT, R0, UR9, P1 ;  /* 0x0000000900007c0c */ /* 0x000fe20008f26670 */
[----:B0-----:R-:W-:-:S06]  /*0130*/  ULEA UR4, UR5, UR4, 0x18 ;  /* 0x0000000405047291 */ /* 0x001fcc000f8ec0ff */
[----:B------:R-:W-:-:S05]  /*0140*/  LEA R4, R4, UR4, 0x6 ;  /* 0x0000000404047c11 */ /* 0x000fca000f8e30ff */
[----:B------:R-:W-:-:S05]  /*0150*/  IMAD R4, R9, 0x4, R4 ;  /* 0x0000000409047824 */ /* 0x000fca00078e0204 */
[----:B--2---:R0:W-:Y:S01]  /*0160*/  @!P0 STS [R4], R3 ;  /* 0x0000000304008388 */ /* 0x0041e20000000800 */
[----:B------:R-:W-:Y:S06]  /*0170*/  BAR.SYNC.DEFER_BLOCKING 0x0 ;  /* 0x0000000000007b1d */ /* 0x000fec0000010000 */
[----:B------:R-:W-:Y:S05]  /*0180*/  @P1 EXIT ;  /* 0x000000000000194d */ /* 0x000fea0003800000 */
[----:B------:R-:W1:Y:S01]  /*0190*/  LDS R5, [R4] ;  /* 0x0000000004057984 */ /* 0x000e620000000800 */
[----:B0-----:R-:W0:Y:S02]  /*01a0*/  LDC.64 R2, c[0x0][0x380] ;  /* 0x0000e000ff027b82 */ /* 0x001e240000000a00 */
[----:B0-----:R-:W-:-:S05]  /*01b0*/  IMAD.WIDE R2, R7, 0x4, R2 ;  /* 0x0000000407027825 */ /* 0x001fca00078e0202 */
[----:B-1----:R-:W-:Y:S01]  /*01c0*/  STG.E desc[UR6][R2.64], R5 ;  /* 0x0000000502007986 */ /* 0x002fe2000c101906 */
[----:B------:R-:W-:Y:S05]  /*01d0*/  EXIT ;  /* 0x000000000000794d */ /* 0x000fea0003800000 */
.L_x_8:
        /* <DEDUP_REMOVED lines=10> */
.L_x_16:


//--------------------- .text._Z4copyPfS_ii       --------------------------
	.section	.text._Z4copyPfS_ii,"ax",@progbits
	.align	128
        .global         _Z4copyPfS_ii
        .type           _Z4copyPfS_ii,@function
        .size           _Z4copyPfS_ii,(.L_x_17 - _Z4copyPfS_ii)
        .other          _Z4copyPfS_ii,@"STO_CUDA_ENTRY STV_DEFAULT"
_Z4copyPfS_ii:
.text._Z4copyPfS_ii:
[----:B------:R-:W-:Y:S01]  /*0000*/  LDC R1, c[0x0][0x37c] ;  /* 0x0000df00ff017b82 */ /* 0x000fe20000000800 */
[----:B------:R-:W0:Y:S07]  /*0010*/  S2R R0, SR_CTAID.Y ;  /* 0x0000000000007919 */ /* 0x000e2e0000002600 */
[----:B------:R-:W1:Y:S01]  /*0020*/  LDC.64 R2, c[0x0][0x388] ;  /* 0x0000e200ff027b82 */ /* 0x000e620000000a00 */
[----:B------:R-:W2:Y:S01]  /*0030*/  LDCU UR6, c[0x0][0x390] ;  /* 0x00007200ff0677ac */ /* 0x000ea20008000800 */
[----:B------:R-:W0:Y:S01]  /*0040*/  S2R R7, SR_TID.Y ;  /* 0x0000000000077919 */ /* 0x000e220000002200 */
[----:B------:R-:W3:Y:S01]  /*0050*/  LDCU.64 UR4, c[0x0][0x358] ;  /* 0x00006b00ff0477ac */ /* 0x000ee20008000a00 */
[----:B------:R-:W4:Y:S01]  /*0060*/  S2R R5, SR_CTAID.X ;  /* 0x0000000000057919 */ /* 0x000f220000002500 */
[----:B------:R-:W4:Y:S01]  /*0070*/  S2R R4, SR_TID.X ;  /* 0x0000000000047919 */ /* 0x000f220000002100 */
[----:B0-----:R-:W-:-:S02]  /*0080*/  LEA R0, R0, R7, 0x4 ;  /* 0x0000000700007211 */ /* 0x001fc400078e20ff */
[----:B----4-:R-:W-:-:S05]  /*0090*/  LEA R5, R5, R4, 0x4 ;  /* 0x0000000405057211 */ /* 0x010fca00078e20ff */
[----:B--2---:R-:W-:Y:S02]  /*00a0*/  IMAD R7, R0, UR6, R5 ;  /* 0x0000000600077c24 */ /* 0x004fe4000f8e0205 */
[----:B------:R-:W0:Y:S02]  /*00b0*/  LDC.64 R4, c[0x0][0x380] ;  /* 0x0000e000ff047b82 */ /* 0x000e240000000a00 */
[----:B-1----:R-:W-:-:S06]  /*00c0*/  IMAD.WIDE R2, R7, 0x4, R2 ;  /* 0x0000000407027825 */ /* 0x002fcc00078e0202 */
[----:B---3--:R-:W2:Y:S01]  /*00d0*/  LDG.E R3, desc[UR4][R2.64] ;  /* 0x0000000402037981 */ /* 0x008ea2000c1e1900 */
[----:B0-----:R-:W-:-:S05]  /*00e0*/  IMAD.WIDE R4, R7, 0x4, R4 ;  /* 0x0000000407047825 */ /* 0x001fca00078e0204 */
[----:B--2---:R-:W-:Y:S01]  /*00f0*/  STG.E desc[UR4][R4.64], R3 ;  /* 0x0000000304007986 */ /* 0x004fe2000c101904 */
[----:B------:R-:W-:Y:S05]  /*0100*/  EXIT ;  /* 0x000000000000794d */ /* 0x000fea0003800000 */
.L_x_9:
        /* <DEDUP_REMOVED lines=15> */
.L_x_17:


//--------------------- .nv.shared._Z22transposeCoarseGrainedPfS_ii --------------------------
	.section	.nv.shared._Z22transposeCoarseGrainedPfS_ii,"aw",@nobits
	.sectionflags	@""
	.align	4
.nv.shared._Z22transposeCoarseGrainedPfS_ii:
	.zero		2112


//--------------------- .nv.shared.reserved.0     --------------------------
	.section	.nv.shared.reserved.0,"aw",@nobits
	.weak		__nv_reservedSMEM_offset_0_alias
	.size		__nv_reservedSMEM_offset_0_alias, 0, 64
	.other		__nv_reservedSMEM_offset_0_alias,@"STO_CUDA_RESERVED_SHARED STV_DEFAULT"
__nv_reservedSMEM_offset_0_alias:
	.zero		0
	.zero		64


//--------------------- .nv.shared._Z20transposeFineGrainedPfS_ii --------------------------
	.section	.nv.shared._Z20transposeFineGrainedPfS_ii,"aw",@nobits
	.sectionflags	@""
	.align	4
.nv.shared._Z20transposeFineGrainedPfS_ii:
	.zero		2112


//--------------------- .nv.shared._Z17transposeDiagonalPfS_ii --------------------------
	.section	.nv.shared._Z17transposeDiagonalPfS_ii,"aw",@nobits
	.sectionflags	@""
	.align	4
.nv.shared._Z17transposeDiagonalPfS_ii:
	.zero		2112


//--------------------- .nv.shared._Z24transposeNoBankConflictsPfS_ii --------------------------
	.section	.nv.shared._Z24transposeNoBankConflictsPfS_ii,"aw",@nobits
	.sectionflags	@""
	.align	4
.nv.shared._Z24transposeNoBankConflictsPfS_ii:
	.zero		2112


//--------------------- .nv.shared._Z18transposeCoalescedPfS_ii --------------------------
	.section	.nv.shared._Z18transposeCoalescedPfS_ii,"aw",@nobits
	.sectionflags	@""
	.align	4
.nv.shared._Z18transposeCoalescedPfS_ii:
	.zero		2048


//--------------------- .nv.shared._Z13copySharedMemPfS_ii --------------------------
	.section	.nv.shared._Z13copySharedMemPfS_ii,"aw",@nobits
	.sectionflags	@""
	.align	4
.nv.shared._Z13copySharedMemPfS_ii:
	.zero		2048


//--------------------- .nv.constant0._Z22transposeCoarseGrainedPfS_ii --------------------------
	.section	.nv.constant0._Z22transposeCoarseGrainedPfS_ii,"a",@progbits
	.sectionflags	@""
	.align	4
.nv.constant0._Z22transposeCoarseGrainedPfS_ii:
	.zero		920


//--------------------- .nv.constant0._Z20transposeFineGrainedPfS_ii --------------------------
	.section	.nv.constant0._Z20transposeFineGrainedPfS_ii,"a",@progbits
	.sectionflags	@""
	.align	4
.nv.constant0._Z20transposeFineGrainedPfS_ii:
	.zero		920


//--------------------- .nv.constant0._Z17transposeDiagonalPfS_ii --------------------------
	.section	.nv.constant0._Z17transposeDiagonalPfS_ii,"a",@progbits
	.sectionflags	@""
	.align	4
.nv.constant0._Z17transposeDiagonalPfS_ii:
	.zero		920


//--------------------- .nv.constant0._Z24transposeNoBankConflictsPfS_ii --------------------------
	.section	.nv.constant0._Z24transposeNoBankConflictsPfS_ii,"a",@progbits
	.sectionflags	@""
	.align	4
.nv.constant0._Z24transposeNoBankConflictsPfS_ii:
	.zero		920


//--------------------- .nv.constant0._Z18transposeCoalescedPfS_ii --------------------------
	.section	.nv.constant0._Z18transposeCoalescedPfS_ii,"a",@progbits
	.sectionflags	@""
	.align	4
.nv.constant0._Z18transposeCoalescedPfS_ii:
	.zero		920


//--------------------- .nv.constant0._Z14transposeNaivePfS_ii --------------------------
	.section	.nv.constant0._Z14transposeNaivePfS_ii,"a",@progbits
	.sectionflags	@""
	.align	4
.nv.constant0._Z14transposeNaivePfS_ii:
	.zero		920


//--------------------- .nv.constant0._Z13copySharedMemPfS_ii --------------------------
	.section	.nv.constant0._Z13copySharedMemPfS_ii,"a",@progbits
	.sectionflags	@""
	.align	4
.nv.constant0._Z13copySharedMemPfS_ii:
	.zero		920


//--------------------- .nv.constant0._Z4copyPfS_ii --------------------------
	.section	.nv.constant0._Z4copyPfS_ii,"a",@progbits
	.sectionflags	@""
	.align	4
.nv.constant0._Z4copyPfS_ii:
	.zero		920


//--------------------- SYMBOLS --------------------------

	.type		.nv.reservedSmem.offset0,@object
	.size		.nv.reservedSmem.offset0,0x4
	.type		.nv.reservedSmem.cap,@object
	.size		.nv.reservedSmem.cap,0x4
